	.headerflags	@"EF_CUDA_TEXMODE_UNIFIED EF_CUDA_64BIT_ADDRESS EF_CUDA_SM86 EF_CUDA_VIRTUAL_SM(EF_CUDA_SM86)"
	.elftype	@"ET_EXEC"


//--------------------- .nv.info                  --------------------------
	.section	.nv.info,"",@"SHT_CUDA_INFO"
	.align	4


	//----- nvinfo : EIATTR_REGCOUNT
	.align		4
        /*0000*/ 	.byte	0x04, 0x2f
        /*0002*/ 	.short	(.L_1 - .L_0)
	.align		4
.L_0:
        /*0004*/ 	.word	index@(triton__0d1d2d3d4de5de)
        /*0008*/ 	.word	0x00000048


	//----- nvinfo : EIATTR_MAX_STACK_SIZE
	.align		4
.L_1:
        /*000c*/ 	.byte	0x04, 0x23
        /*000e*/ 	.short	(.L_3 - .L_2)
	.align		4
.L_2:
        /*0010*/ 	.word	index@(triton__0d1d2d3d4de5de)
        /*0014*/ 	.word	0x00000000


	//----- nvinfo : EIATTR_MIN_STACK_SIZE
	.align		4
.L_3:
        /*0018*/ 	.byte	0x04, 0x12
        /*001a*/ 	.short	(.L_5 - .L_4)
	.align		4
.L_4:
        /*001c*/ 	.word	index@(triton__0d1d2d3d4de5de)
        /*0020*/ 	.word	0x00000000


	//----- nvinfo : EIATTR_FRAME_SIZE
	.align		4
.L_5:
        /*0024*/ 	.byte	0x04, 0x11
        /*0026*/ 	.short	(.L_7 - .L_6)
	.align		4
.L_6:
        /*0028*/ 	.word	index@(triton__0d1d2d3d4de5de)
        /*002c*/ 	.word	0x00000000
.L_7:


//--------------------- .nv.info.triton__0d1d2d3d4de5de --------------------------
	.section	.nv.info.triton__0d1d2d3d4de5de,"",@"SHT_CUDA_INFO"
	.align	4


	//----- nvinfo : EIATTR_CUDA_API_VERSION
	.align		4
        /*0000*/ 	.byte	0x04, 0x37
        /*0002*/ 	.short	(.L_9 - .L_8)
.L_8:
        /*0004*/ 	.word	0x0000007b


	//----- nvinfo : EIATTR_SW2861232_WAR
	.align		4
.L_9:
        /*0008*/ 	.byte	0x01, 0x35
	.zero		2


	//----- nvinfo : EIATTR_PARAM_CBANK
	.align		4
        /*000c*/ 	.byte	0x04, 0x0a
        /*000e*/ 	.short	(.L_11 - .L_10)
	.align		4
.L_10:
        /*0010*/ 	.word	index@(.nv.constant0.triton__0d1d2d3d4de5de)
        /*0014*/ 	.short	0x0160
        /*0016*/ 	.short	0x0028


	//----- nvinfo : EIATTR_CBANK_PARAM_SIZE
	.align		4
.L_11:
        /*0018*/ 	.byte	0x03, 0x19
        /*001a*/ 	.short	0x0028


	//----- nvinfo : EIATTR_KPARAM_INFO
	.align		4
        /*001c*/ 	.byte	0x04, 0x17
        /*001e*/ 	.short	(.L_13 - .L_12)
.L_12:
        /*0020*/ 	.word	0x00000000
        /*0024*/ 	.short	0x0005
        /*0026*/ 	.short	0x0024
        /*0028*/ 	.byte	0x00, 0xf0, 0x11, 0x00


	//----- nvinfo : EIATTR_KPARAM_INFO
	.align		4
.L_13:
        /*002c*/ 	.byte	0x04, 0x17
        /*002e*/ 	.short	(.L_15 - .L_14)
.L_14:
        /*0030*/ 	.word	0x00000000
        /*0034*/ 	.short	0x0004
        /*0036*/ 	.short	0x0020
        /*0038*/ 	.byte	0x00, 0xf0, 0x11, 0x00


	//----- nvinfo : EIATTR_KPARAM_INFO
	.align		4
.L_15:
        /*003c*/ 	.byte	0x04, 0x17
        /*003e*/ 	.short	(.L_17 - .L_16)
.L_16:
        /*0040*/ 	.word	0x00000000
        /*0044*/ 	.short	0x0003
        /*0046*/ 	.short	0x0018
        /*0048*/ 	.byte	0x00, 0xf0, 0x21, 0x00


	//----- nvinfo : EIATTR_KPARAM_INFO
	.align		4
.L_17:
        /*004c*/ 	.byte	0x04, 0x17
        /*004e*/ 	.short	(.L_19 - .L_18)
.L_18:
        /*0050*/ 	.word	0x00000000
        /*0054*/ 	.short	0x0002
        /*0056*/ 	.short	0x0010
        /*0058*/ 	.byte	0x00, 0xf0, 0x21, 0x00


	//----- nvinfo : EIATTR_KPARAM_INFO
	.align		4
.L_19:
        /*005c*/ 	.byte	0x04, 0x17
        /*005e*/ 	.short	(.L_21 - .L_20)
.L_20:
        /*0060*/ 	.word	0x00000000
        /*0064*/ 	.short	0x0001
        /*0066*/ 	.short	0x0008
        /*0068*/ 	.byte	0x00, 0xf0, 0x21, 0x00


	//----- nvinfo : EIATTR_KPARAM_INFO
	.align		4
.L_21:
        /*006c*/ 	.byte	0x04, 0x17
        /*006e*/ 	.short	(.L_23 - .L_22)
.L_22:
        /*0070*/ 	.word	0x00000000
        /*0074*/ 	.short	0x0000
        /*0076*/ 	.short	0x0000
        /*0078*/ 	.byte	0x00, 0xf0, 0x21, 0x00


	//----- nvinfo : EIATTR_MAXREG_COUNT
	.align		4
.L_23:
        /*007c*/ 	.byte	0x03, 0x1b
        /*007e*/ 	.short	0x00ff


	//----- nvinfo : EIATTR_EXIT_INSTR_OFFSETS
	.align		4
        /*0080*/ 	.byte	0x04, 0x1c
        /*0082*/ 	.short	(.L_25 - .L_24)


	//   ....[0]....
.L_24:
        /*0084*/ 	.word	0x00001fe0


	//   ....[1]....
        /*0088*/ 	.word	0x00002000


	//----- nvinfo : EIATTR_MAX_THREADS
	.align		4
.L_25:
        /*008c*/ 	.byte	0x04, 0x05
        /*008e*/ 	.short	(.L_27 - .L_26)
.L_26:
        /*0090*/ 	.word	0x00000080
        /*0094*/ 	.word	0x00000001
        /*0098*/ 	.word	0x00000001
.L_27:


//--------------------- .nv.rel.action            --------------------------
	.section	.nv.rel.action,"",@"SHT_CUDA_RELOCINFO"
	.align	8
	.sectionentsize	8
        /*0000*/ 	.byte	0x73, 0x00, 0x00, 0x00, 0x00, 0x00, 0x00, 0x00, 0x00, 0x00, 0x00, 0x11, 0x25, 0x00, 0x05, 0x36


//--------------------- .nv.constant0.triton__0d1d2d3d4de5de --------------------------
	.section	.nv.constant0.triton__0d1d2d3d4de5de,"a",@progbits
	.align	4
.nv.constant0.triton__0d1d2d3d4de5de:
	.zero		392


//--------------------- .text.triton__0d1d2d3d4de5de --------------------------
	.section	.text.triton__0d1d2d3d4de5de,"ax",@progbits
	.sectionflags	@"SHF_BARRIERS=1"
	.sectioninfo	@"SHI_REGISTERS=72"
	.align	128
        .global         triton__0d1d2d3d4de5de
        .type           triton__0d1d2d3d4de5de,@function
        .size           triton__0d1d2d3d4de5de,(.L_x_1 - triton__0d1d2d3d4de5de)
        .other          triton__0d1d2d3d4de5de,@"STO_CUDA_ENTRY STV_DEFAULT"
triton__0d1d2d3d4de5de:
.text.triton__0d1d2d3d4de5de:
[----:B------:R-:W-:-:S02]  /*0000*/  IMAD.MOV.U32 R1, RZ, RZ, c[0x0][0x28] ;  /* 0x00000a00ff017624 */ /* 0x000fc400078e00ff */
[----:B------:R-:W0:Y:S01]  /*0010*/  S2UR UR7, SR_CTAID.Y ;  /* 0x00000000000779c3 */ /* 0x000e220000002600 */
[----:B------:R-:W1:Y:S01]  /*0020*/  S2R R9, SR_TID.X ;  /* 0x0000000000097919 */ /* 0x000e620000002100 */
[----:B------:R-:W-:Y:S01]  /*0030*/  IMAD.MOV.U32 R20, RZ, RZ, 0x2 ;  /* 0x00000002ff147424 */ /* 0x000fe200078e00ff */
[----:B------:R-:W-:Y:S01]  /*0040*/  CS2R R14, SRZ ;  /* 0x00000000000e7805 */ /* 0x000fe2000001ff00 */
[----:B------:R-:W-:Y:S01]  /*0050*/  ULDC.64 UR10, c[0x0][0x118] ;  /* 0x00004600000a7ab9 */ /* 0x000fe20000000a00 */
[----:B------:R-:W2:Y:S03]  /*0060*/  S2R R22, SR_CTAID.X ;  /* 0x0000000000167919 */ /* 0x000ea60000002500 */
[----:B------:R-:W3:Y:S01]  /*0070*/  S2UR UR8, SR_CTAID.X ;  /* 0x00000000000879c3 */ /* 0x000ee20000002500 */
[----:B0-----:R-:W-:Y:S01]  /*0080*/  USHF.L.U32 UR9, UR7, 0x2, URZ ;  /* 0x0000000207097899 */ /* 0x001fe2000800063f */
[----:B-1----:R-:W-:-:S03]  /*0090*/  LOP3.LUT R13, R9, 0x7f, RZ, 0xc0, !PT ;  /* 0x0000007f090d7812 */ /* 0x002fc600078ec0ff */
[----:B------:R-:W-:Y:S01]  /*00a0*/  USHF.R.S32.HI UR4, URZ, 0x1f, UR9 ;  /* 0x0000001f3f047899 */ /* 0x000fe20008011409 */
[----:B--2---:R-:W-:-:S03]  /*00b0*/  PRMT R10, R13, 0x6540, R22 ;  /* 0x000065400d0a7816 */ /* 0x004fc60000000016 */
[----:B------:R-:W-:Y:S01]  /*00c0*/  ULEA.HI UR5, UR4, UR9, URZ, 0x9 ;  /* 0x0000000904057291 */ /* 0x000fe2000f8f483f */
[----:B------:R-:W-:Y:S01]  /*00d0*/  ISETP.GE.AND P1, PT, R10, 0x100, PT ;  /* 0x000001000a00780c */ /* 0x000fe20003f26270 */
[----:B---3--:R-:W-:Y:S02]  /*00e0*/  USHF.L.U32 UR4, UR8, 0x8, URZ ;  /* 0x0000000808047899 */ /* 0x008fe4000800063f */
[----:B------:R-:W-:Y:S02]  /*00f0*/  ULOP3.LUT UR6, UR5, 0xfffffe00, URZ, 0xc0, !UPT ;  /* 0xfffffe0005067892 */ /* 0x000fe4000f8ec03f */
[----:B------:R-:W-:Y:S02]  /*0100*/  USHF.R.S32.HI UR5, URZ, 0x9, UR5 ;  /* 0x000000093f057899 */ /* 0x000fe40008011405 */
[----:B------:R-:W-:Y:S01]  /*0110*/  IMAD.U32 R0, RZ, RZ, UR4 ;  /* 0x00000004ff007e24 */ /* 0x000fe2000f8e00ff */
[----:B------:R-:W-:-:S03]  /*0120*/  UIADD3 UR6, UR9, -UR6, URZ ;  /* 0x8000000609067290 */ /* 0x000fc6000fffe03f */
[----:B------:R-:W-:Y:S01]  /*0130*/  MOV R2, UR5 ;  /* 0x0000000500027c02 */ /* 0x000fe20008000f00 */
[----:B------:R-:W-:Y:S01]  /*0140*/  IMAD.U32 R7, RZ, RZ, UR5 ;  /* 0x00000005ff077e24 */ /* 0x000fe2000f8e00ff */
[----:B------:R-:W-:Y:S02]  /*0150*/  LOP3.LUT R41, R0, 0x80, R13, 0xfe, !PT ;  /* 0x0000008000297812 */ /* 0x000fe400078efe0d */
[----:B------:R-:W-:Y:S02]  /*0160*/  LEA R3, R10, UR6, 0x9 ;  /* 0x000000060a037c11 */ /* 0x000fe4000f8e48ff */
[C---:B------:R-:W-:Y:S02]  /*0170*/  LEA R0, R41.reuse, UR6, 0x9 ;  /* 0x0000000629007c11 */ /* 0x040fe4000f8e48ff */
[----:B------:R-:W-:Y:S01]  /*0180*/  ISETP.GE.AND P0, PT, R41, 0x100, PT ;  /* 0x000001002900780c */ /* 0x000fe20003f06270 */
[----:B------:R-:W-:Y:S02]  /*0190*/  IMAD R5, R2, 0x40000, R3 ;  /* 0x0004000002057824 */ /* 0x000fe400078e0203 */
[----:B------:R-:W-:Y:S01]  /*01a0*/  IMAD R7, R7, 0x40000, R0 ;  /* 0x0004000007077824 */ /* 0x000fe200078e0200 */
[----:B------:R-:W-:Y:S01]  /*01b0*/  CS2R R16, SRZ ;  /* 0x0000000000107805 */ /* 0x000fe2000001ff00 */
[----:B------:R-:W-:-:S04]  /*01c0*/  IMAD.WIDE R4, R5, R20, c[0x0][0x160] ;  /* 0x0000580005047625 */ /* 0x000fc800078e0214 */
[----:B------:R-:W-:Y:S01]  /*01d0*/  IMAD.WIDE R6, R7, R20, c[0x0][0x160] ;  /* 0x0000580007067625 */ /* 0x000fe200078e0214 */
[----:B------:R0:W2:Y:S04]  /*01e0*/  @!P1 LDG.E.EL.64 R14, [R4.64] ;  /* 0x0000000a040e9981 */ /* 0x0000a8000c2e1b00 */
[----:B------:R1:W3:Y:S01]  /*01f0*/  @!P0 LDG.E.EL.64 R16, [R6.64] ;  /* 0x0000000a06108981 */ /* 0x0002e2000c2e1b00 */
[----:B------:R-:W-:Y:S01]  /*0200*/  USHF.R.S32.HI UR7, URZ, 0x1d, UR7 ;  /* 0x0000001d3f077899 */ /* 0x000fe20008011407 */
[----:B------:R-:W-:Y:S01]  /*0210*/  SHF.R.U32.HI R2, RZ, 0x6, R9 ;  /* 0x00000006ff027819 */ /* 0x000fe20000011609 */
[----:B------:R-:W-:Y:S01]  /*0220*/  IMAD.SHL.U32 R39, R13, 0x2, RZ ;  /* 0x000000020d277824 */ /* 0x000fe200078e00ff */
[----:B------:R-:W-:Y:S01]  /*0230*/  MOV R11, UR9 ;  /* 0x00000009000b7c02 */ /* 0x000fe20008000f00 */
[----:B------:R-:W-:Y:S01]  /*0240*/  USGXT UR7, UR7, 0x1 ;  /* 0x000000010707789a */ /* 0x000fe20008000200 */
[----:B------:R-:W-:Y:S01]  /*0250*/  SGXT.U32 R2, R2, 0x1 ;  /* 0x000000010202781a */ /* 0x000fe20000000000 */
[----:B------:R-:W-:-:S03]  /*0260*/  IMAD.MOV.U32 R23, RZ, RZ, 0x4 ;  /* 0x00000004ff177424 */ /* 0x000fc600078e00ff */
[----:B------:R-:W-:Y:S01]  /*0270*/  LOP3.LUT R56, R2, UR9, RZ, 0xfc, !PT ;  /* 0x0000000902387c12 */ /* 0x000fe2000f8efcff */
[----:B0-----:R-:W-:Y:S01]  /*0280*/  IMAD.U32 R5, RZ, RZ, UR7 ;  /* 0x00000007ff057e24 */ /* 0x001fe2000f8e00ff */
[----:B------:R-:W-:-:S04]  /*0290*/  LOP3.LUT R36, R11, 0x2, R2, 0xfe, !PT ;  /* 0x000000020b247812 */ /* 0x000fc800078efe02 */
[C---:B------:R-:W-:Y:S02]  /*02a0*/  LEA.HI R4, R5.reuse, R56, RZ, 0x9 ;  /* 0x0000003805047211 */ /* 0x040fe400078f48ff */
[----:B------:R-:W-:Y:S02]  /*02b0*/  LEA.HI R8, R5, R36, RZ, 0x9 ;  /* 0x0000002405087211 */ /* 0x000fe400078f48ff */
[----:B------:R-:W-:Y:S01]  /*02c0*/  LOP3.LUT R5, R4, 0xfffe00, RZ, 0xc0, !PT ;  /* 0x00fffe0004057812 */ /* 0x000fe200078ec0ff */
[----:B------:R-:W-:Y:S01]  /*02d0*/  IMAD.SHL.U32 R4, R9, 0x4, RZ ;  /* 0x0000000409047824 */ /* 0x000fe200078e00ff */
[----:B-1----:R-:W-:-:S03]  /*02e0*/  LOP3.LUT R7, R8, 0xfffe00, RZ, 0xc0, !PT ;  /* 0x00fffe0008077812 */ /* 0x002fc600078ec0ff */
[----:B------:R-:W-:Y:S01]  /*02f0*/  IMAD.IADD R56, R56, 0x1, -R5 ;  /* 0x0000000138387824 */ /* 0x000fe200078e0a05 */
[----:B------:R-:W-:Y:S02]  /*0300*/  LOP3.LUT R11, R4, 0xfc, RZ, 0xc0, !PT ;  /* 0x000000fc040b7812 */ /* 0x000fe400078ec0ff */
[----:B------:R-:W-:Y:S01]  /*0310*/  IADD3 R36, R36, -R7, RZ ;  /* 0x8000000724247210 */ /* 0x000fe20007ffe0ff */
[----:B------:R-:W-:Y:S01]  /*0320*/  CS2R R4, SRZ ;  /* 0x0000000000047805 */ /* 0x000fe2000001ff00 */
[----:B--2---:R-:W-:Y:S01]  /*0330*/  SHF.R.U32.HI R18, RZ, 0x10, R15 ;  /* 0x00000010ff127819 */ /* 0x004fe2000001160f */
[----:B------:R0:W-:Y:S01]  /*0340*/  STS.U16 [R39+0x404], R15 ;  /* 0x0004040f27007388 */ /* 0x0001e20000000400 */
[----:B------:R-:W-:Y:S02]  /*0350*/  SHF.R.U32.HI R6, RZ, 0x10, R14 ;  /* 0x00000010ff067819 */ /* 0x000fe4000001160e */
[----:B---3--:R-:W-:Y:S01]  /*0360*/  SHF.R.U32.HI R8, RZ, 0x10, R16 ;  /* 0x00000010ff087819 */ /* 0x008fe20000011610 */
[----:B------:R1:W-:Y:S01]  /*0370*/  STS.U16 [R39+0x606], R18 ;  /* 0x0006061227007388 */ /* 0x0003e20000000400 */
[----:B------:R-:W-:-:S03]  /*0380*/  SHF.R.U32.HI R12, RZ, 0x10, R17 ;  /* 0x00000010ff0c7819 */ /* 0x000fc60000011611 */
[----:B------:R2:W-:Y:S01]  /*0390*/  STS.U16 [R39+0x302], R8 ;  /* 0x0003020827007388 */ /* 0x0005e20000000400 */
[----:B0-----:R-:W-:-:S03]  /*03a0*/  PRMT R15, R11, 0x6540, R22 ;  /* 0x000065400b0f7816 */ /* 0x001fc60000000016 */
[----:B------:R0:W-:Y:S01]  /*03b0*/  STS.U16 [R39+0x202], R6 ;  /* 0x0002020627007388 */ /* 0x0001e20000000400 */
[----:B------:R-:W-:Y:S01]  /*03c0*/  ISETP.GE.AND P2, PT, R15, 0x100, PT ;  /* 0x000001000f00780c */ /* 0x000fe20003f46270 */
[----:B-1----:R-:W-:Y:S01]  /*03d0*/  CS2R R18, SRZ ;  /* 0x0000000000127805 */ /* 0x002fe2000001ff00 */
[----:B------:R-:W-:Y:S01]  /*03e0*/  LEA R22, R36, R15, 0x8 ;  /* 0x0000000f24167211 */ /* 0x000fe200078e40ff */
[----:B------:R-:W-:Y:S01]  /*03f0*/  STS.U16 [R39+0x100], R16 ;  /* 0x0001001027007388 */ /* 0x000fe20000000400 */
[----:B--2---:R-:W-:-:S03]  /*0400*/  IMAD R8, R56, 0x100, R15 ;  /* 0x0000010038087824 */ /* 0x004fc600078e020f */
[----:B------:R1:W-:Y:S01]  /*0410*/  STS.U16 [R39+0x504], R17 ;  /* 0x0005041127007388 */ /* 0x0003e20000000400 */
[----:B0-----:R-:W-:Y:S01]  /*0420*/  CS2R R6, SRZ ;  /* 0x0000000000067805 */ /* 0x001fe2000001ff00 */
[-C--:B------:R-:W-:Y:S02]  /*0430*/  IMAD.WIDE R8, R8, R23.reuse, c[0x0][0x168] ;  /* 0x00005a0008087625 */ /* 0x080fe400078e0217 */
[----:B------:R-:W-:Y:S02]  /*0440*/  STS.U16 [R39], R14 ;  /* 0x0000000e27007388 */ /* 0x000fe40000000400 */
[----:B------:R-:W-:Y:S02]  /*0450*/  IMAD.WIDE R22, R22, R23, c[0x0][0x168] ;  /* 0x00005a0016167625 */ /* 0x000fe400078e0217 */
[----:B------:R-:W-:Y:S01]  /*0460*/  STS.U16 [R39+0x706], R12 ;  /* 0x0007060c27007388 */ /* 0x000fe20000000400 */
[----:B-1----:R-:W-:-:S03]  /*0470*/  CS2R R16, SRZ ;  /* 0x0000000000107805 */ /* 0x002fc6000001ff00 */
[----:B------:R-:W-:Y:S06]  /*0480*/  BAR.SYNC 0x0 ;  /* 0x0000000000007b1d */ /* 0x000fec0000000000 */
[----:B------:R0:W2:Y:S04]  /*0490*/  @!P2 LDG.E.EL.128 R4, [R8.64] ;  /* 0x0000000a0804a981 */ /* 0x0000a8000c2e1d00 */
[----:B------:R1:W3:Y:S01]  /*04a0*/  @!P2 LDG.E.EL.128 R16, [R22.64] ;  /* 0x0000000a1610a981 */ /* 0x0002e2000c2e1d00 */
[----:B------:R-:W-:Y:S01]  /*04b0*/  USHF.L.U32 UR7, UR5, 0x12, URZ ;  /* 0x0000001205077899 */ /* 0x000fe2000800063f */
[----:B------:R-:W-:Y:S01]  /*04c0*/  IMAD.SHL.U32 R40, R11, 0x20, RZ ;  /* 0x000000200b287824 */ /* 0x000fe200078e00ff */
[----:B------:R-:W-:Y:S01]  /*04d0*/  UIADD3 UR8, UR6, 0x20000, URZ ;  /* 0x0002000006087890 */ /* 0x000fe2000fffe03f */
[C---:B------:R-:W-:Y:S01]  /*04e0*/  IMAD R52, R2.reuse, 0x101, R11 ;  /* 0x0000010102347824 */ /* 0x040fe200078e020b */
[----:B------:R-:W-:Y:S01]  /*04f0*/  UISETP.NE.AND UP0, UPT, UR4, URZ, UPT ;  /* 0x0000003f0400728c */ /* 0x000fe2000bf05270 */
[----:B------:R-:W-:Y:S01]  /*0500*/  IMAD.SHL.U32 R21, R2, 0x4, RZ ;  /* 0x0000000402157824 */ /* 0x000fe200078e00ff */
[----:B------:R-:W-:Y:S01]  /*0510*/  LEA R12, R10, UR7, 0x9 ;  /* 0x000000070a0c7c11 */ /* 0x000fe2000f8e48ff */
[----:B------:R-:W-:Y:S01]  /*0520*/  IMAD.SHL.U32 R52, R52, 0x2, RZ ;  /* 0x0000000234347824 */ /* 0x000fe200078e00ff */
[----:B------:R-:W-:Y:S01]  /*0530*/  LEA R11, R41, UR7, 0x9 ;  /* 0x00000007290b7c11 */ /* 0x000fe2000f8e48ff */
[----:B------:R-:W-:Y:S01]  /*0540*/  CS2R R42, SRZ ;  /* 0x00000000002a7805 */ /* 0x000fe2000001ff00 */
[----:B-1----:R-:W-:Y:S01]  /*0550*/  IADD3 R23, R12, UR8, RZ ;  /* 0x000000080c177c10 */ /* 0x002fe2000fffe0ff */
[----:B------:R-:W-:Y:S01]  /*0560*/  CS2R R44, SRZ ;  /* 0x00000000002c7805 */ /* 0x000fe2000001ff00 */
[----:B------:R-:W-:Y:S01]  /*0570*/  IADD3 R25, R11, UR8, RZ ;  /* 0x000000080b197c10 */ /* 0x000fe2000fffe0ff */
[----:B------:R-:W1:Y:S01]  /*0580*/  LDS.U16 R63, [R52] ;  /* 0x00000000343f7984 */ /* 0x000e620000000400 */
[----:B------:R-:W-:Y:S01]  /*0590*/  MOV R26, UR6 ;  /* 0x00000006001a7c02 */ /* 0x000fe20008000f00 */
[-C--:B------:R-:W-:Y:S01]  /*05a0*/  IMAD.WIDE R22, R23, R20.reuse, c[0x0][0x160] ;  /* 0x0000580017167625 */ /* 0x080fe200078e0214 */
[----:B------:R-:W-:Y:S01]  /*05b0*/  LOP3.LUT R2, R13, 0x80, RZ, 0xfc, !PT ;  /* 0x000000800d027812 */ /* 0x000fe200078efcff */
[----:B------:R-:W-:Y:S01]  /*05c0*/  LDS.U16 R59, [R52+0x2] ;  /* 0x00000200343b7984 */ /* 0x000fe20000000400 */
[----:B------:R-:W-:Y:S01]  /*05d0*/  PLOP3.LUT P2, PT, PT, PT, UP0, 0x80, 0x0 ;  /* 0x000000000000781c */ /* 0x000fe20003f4f008 */
[----:B------:R-:W-:Y:S01]  /*05e0*/  IMAD.WIDE R24, R25, R20, c[0x0][0x160] ;  /* 0x0000580019187625 */ /* 0x000fe200078e0214 */
[----:B------:R-:W-:Y:S01]  /*05f0*/  LOP3.LUT R40, R40, R21, RZ, 0xfc, !PT ;  /* 0x0000001528287212 */ /* 0x000fe200078efcff */
[----:B------:R-:W-:Y:S01]  /*0600*/  LDS.U16 R58, [R52+0x4] ;  /* 0x00000400343a7984 */ /* 0x000fe20000000400 */
[----:B------:R-:W-:Y:S01]  /*0610*/  IADD3 R29, R11, -0x10000, R26 ;  /* 0xffff00000b1d7810 */ /* 0x000fe20007ffe01a */
[----:B------:R-:W-:-:S02]  /*0620*/  IMAD.SHL.U32 R13, R13, 0x20, RZ ;  /* 0x000000200d0d7824 */ /* 0x000fc400078e00ff */
[----:B------:R-:W-:Y:S01]  /*0630*/  LDS.U16 R60, [R52+0x6] ;  /* 0x00000600343c7984 */ /* 0x000fe20000000400 */
[----:B------:R-:W-:-:S03]  /*0640*/  IMAD.SHL.U32 R2, R2, 0x20, RZ ;  /* 0x0000002002027824 */ /* 0x000fc600078e00ff */
[----:B------:R-:W-:Y:S01]  /*0650*/  LDS.U16 R62, [R52+0x404] ;  /* 0x00040400343e7984 */ /* 0x000fe20000000400 */
[----:B0-----:R-:W-:-:S03]  /*0660*/  CS2R R8, SRZ ;  /* 0x0000000000087805 */ /* 0x001fc6000001ff00 */
[----:B------:R-:W-:Y:S04]  /*0670*/  LDS.U16 R61, [R52+0x406] ;  /* 0x00040600343d7984 */ /* 0x000fe80000000400 */
[----:B------:R-:W-:Y:S04]  /*0680*/  LDS.U16 R37, [R52+0x408] ;  /* 0x0004080034257984 */ /* 0x000fe80000000400 */
[----:B------:R-:W-:Y:S01]  /*0690*/  LDS.U16 R14, [R52+0x40a] ;  /* 0x00040a00340e7984 */ /* 0x000fe20000000400 */
[----:B------:R-:W-:-:S03]  /*06a0*/  IMAD.WIDE R28, R29, R20, c[0x0][0x160] ;  /* 0x000058001d1c7625 */ /* 0x000fc600078e0214 */
[----:B------:R-:W-:Y:S06]  /*06b0*/  BAR.SYNC 0x0 ;  /* 0x0000000000007b1d */ /* 0x000fec0000000000 */
[----:B--2---:R-:W-:Y:S04]  /*06c0*/  STS [R40], R4 ;  /* 0x0000000428007388 */ /* 0x004fe80000000800 */
[----:B------:R-:W-:Y:S04]  /*06d0*/  STS [R40+0x20], R5 ;  /* 0x0000200528007388 */ /* 0x000fe80000000800 */
[----:B------:R-:W-:Y:S04]  /*06e0*/  STS [R40+0x40], R6 ;  /* 0x0000400628007388 */ /* 0x000fe80000000800 */
[----:B------:R-:W-:Y:S04]  /*06f0*/  STS [R40+0x60], R7 ;  /* 0x0000600728007388 */ /* 0x000fe80000000800 */
[----:B---3--:R-:W-:Y:S04]  /*0700*/  STS [R40+0x8], R16 ;  /* 0x0000081028007388 */ /* 0x008fe80000000800 */
[----:B------:R-:W-:Y:S04]  /*0710*/  STS [R40+0x28], R17 ;  /* 0x0000281128007388 */ /* 0x000fe80000000800 */
[----:B------:R-:W-:Y:S04]  /*0720*/  STS [R40+0x48], R18 ;  /* 0x0000481228007388 */ /* 0x000fe80000000800 */
[----:B------:R-:W-:Y:S04]  /*0730*/  STS [R40+0x68], R19 ;  /* 0x0000681328007388 */ /* 0x000fe80000000800 */
[----:B------:R-:W-:Y:S06]  /*0740*/  BAR.SYNC 0x0 ;  /* 0x0000000000007b1d */ /* 0x000fec0000000000 */
[----:B------:R0:W2:Y:S04]  /*0750*/  @!P1 LDG.E.EL.64 R42, [R22.64] ;  /* 0x0000000a162a9981 */ /* 0x0000a8000c2e1b00 */
[----:B------:R3:W4:Y:S04]  /*0760*/  @!P0 LDG.E.EL.64 R44, [R24.64] ;  /* 0x0000000a182c8981 */ /* 0x000728000c2e1b00 */
[----:B0-----:R-:W-:Y:S04]  /*0770*/  LDS.128 R20, [R13] ;  /* 0x000000000d147984 */ /* 0x001fe80000000c00 */
[----:B---3--:R-:W-:Y:S04]  /*0780*/  LDS.128 R24, [R2] ;  /* 0x0000000002187984 */ /* 0x008fe80000000c00 */
[----:B------:R-:W-:Y:S06]  /*0790*/  BAR.SYNC 0x0 ;  /* 0x0000000000007b1d */ /* 0x000fec0000000000 */
[----:B------:R-:W-:Y:S04]  /*07a0*/  STS.U16 [R39], RZ ;  /* 0x000000ff27007388 */ /* 0x000fe80000000400 */
[----:B------:R-:W-:Y:S04]  /*07b0*/  STS.U16 [R39+0x202], RZ ;  /* 0x000202ff27007388 */ /* 0x000fe80000000400 */
[----:B------:R-:W-:Y:S04]  /*07c0*/  STS.U16 [R39+0x404], RZ ;  /* 0x000404ff27007388 */ /* 0x000fe80000000400 */
[----:B------:R-:W-:Y:S04]  /*07d0*/  STS.U16 [R39+0x606], RZ ;  /* 0x000606ff27007388 */ /* 0x000fe80000000400 */
[----:B------:R-:W-:Y:S04]  /*07e0*/  STS.U16 [R39+0x100], RZ ;  /* 0x000100ff27007388 */ /* 0x000fe80000000400 */
[----:B------:R-:W-:Y:S04]  /*07f0*/  STS.U16 [R39+0x302], RZ ;  /* 0x000302ff27007388 */ /* 0x000fe80000000400 */
[----:B------:R-:W-:Y:S04]  /*0800*/  STS.U16 [R39+0x504], RZ ;  /* 0x000504ff27007388 */ /* 0x000fe80000000400 */
[----:B------:R-:W-:Y:S04]  /*0810*/  STS.U16 [R39+0x706], RZ ;  /* 0x000706ff27007388 */ /* 0x000fe80000000400 */
[----:B------:R-:W-:Y:S06]  /*0820*/  BAR.SYNC 0x0 ;  /* 0x0000000000007b1d */ /* 0x000fec0000000000 */
[----:B------:R0:W3:Y:S01]  /*0830*/  @!P2 LDG.E.EL.64 R8, [R28.64] ;  /* 0x0000000a1c08a981 */ /* 0x0000e2000c2e1b00 */
[----:B------:R-:W-:Y:S01]  /*0840*/  LOP3.LUT R30, R15, 0xffffff80, RZ, 0xc0, !PT ;  /* 0xffffff800f1e7812 */ /* 0x000fe200078ec0ff */
[----:B------:R-:W-:Y:S01]  /*0850*/  IMAD.MOV.U32 R55, RZ, RZ, 0x4 ;  /* 0x00000004ff377424 */ /* 0x000fe200078e00ff */
[----:B------:R-:W-:Y:S01]  /*0860*/  PLOP3.LUT P3, PT, PT, PT, UP0, 0x80, 0x0 ;  /* 0x000000000000781c */ /* 0x000fe20003f6f008 */
[----:B------:R-:W-:Y:S01]  /*0870*/  LDS.U16 R51, [R52] ;  /* 0x0000000034337984 */ /* 0x000fe20000000400 */
[----:B------:R-:W-:-:S02]  /*0880*/  PLOP3.LUT P4, PT, PT, PT, UP0, 0x80, 0x0 ;  /* 0x000000000000781c */ /* 0x000fc40003f8f008 */
[----:B------:R-:W-:Y:S01]  /*0890*/  IADD3 R33, R15, -0x80, RZ ;  /* 0xffffff800f217810 */ /* 0x000fe20007ffe0ff */
[----:B------:R-:W-:Y:S01]  /*08a0*/  LDS.U16 R46, [R52+0x2] ;  /* 0x00000200342e7984 */ /* 0x000fe20000000400 */
[----:B------:R-:W-:Y:S01]  /*08b0*/  ISETP.NE.AND P2, PT, R30, 0x80, PT ;  /* 0x000000801e00780c */ /* 0x000fe20003f45270 */
[----:B0-----:R-:W-:Y:S01]  /*08c0*/  CS2R R28, SRZ ;  /* 0x00000000001c7805 */ /* 0x001fe2000001ff00 */
[----:B------:R-:W-:Y:S01]  /*08d0*/  LEA R64, R56, R33, 0x8 ;  /* 0x0000002138407211 */ /* 0x000fe200078e40ff */
[----:B------:R-:W-:Y:S01]  /*08e0*/  CS2R R30, SRZ ;  /* 0x00000000001e7805 */ /* 0x000fe2000001ff00 */
[----:B------:R-:W-:Y:S03]  /*08f0*/  LDS.U16 R48, [R52+0x4] ;  /* 0x0000040034307984 */ /* 0x000fe60000000400 */
[----:B------:R-:W-:Y:S01]  /*0900*/  IMAD.WIDE R64, R64, R55, c[0x0][0x170] ;  /* 0x00005c0040407625 */ /* 0x000fe200078e0237 */
[----:B------:R-:W-:Y:S04]  /*0910*/  LDS.U16 R50, [R52+0x406] ;  /* 0x0004060034327984 */ /* 0x000fe80000000400 */
[----:B------:R-:W-:Y:S04]  /*0920*/  LDS.U16 R49, [R52+0x408] ;  /* 0x0004080034317984 */ /* 0x000fe80000000400 */
[----:B------:R-:W-:Y:S01]  /*0930*/  LDS.U16 R47, [R52+0x40a] ;  /* 0x00040a00342f7984 */ /* 0x000fe20000000400 */
[----:B---3--:R-:W-:-:S02]  /*0940*/  SEL R32, R8, RZ, !P3 ;  /* 0x000000ff08207207 */ /* 0x008fc40005800000 */
[----:B------:R-:W-:Y:S01]  /*0950*/  SEL R34, R9, RZ, !P4 ;  /* 0x000000ff09227207 */ /* 0x000fe20006000000 */
[----:B------:R-:W-:Y:S01]  /*0960*/  LDS.U16 R8, [R52+0x6] ;  /* 0x0000060034087984 */ /* 0x000fe20000000400 */
[----:B------:R-:W-:Y:S02]  /*0970*/  SHF.R.U32.HI R38, RZ, 0x10, R32 ;  /* 0x00000010ff267819 */ /* 0x000fe40000011620 */
[----:B------:R-:W-:Y:S01]  /*0980*/  SHF.R.U32.HI R54, RZ, 0x10, R34 ;  /* 0x00000010ff367819 */ /* 0x000fe20000011622 */
[----:B------:R-:W-:Y:S04]  /*0990*/  LDS.U16 R9, [R52+0x404] ;  /* 0x0004040034097984 */ /* 0x000fe80000000400 */
[----:B------:R-:W-:Y:S06]  /*09a0*/  BAR.SYNC 0x0 ;  /* 0x0000000000007b1d */ /* 0x000fec0000000000 */
[----:B------:R-:W-:Y:S04]  /*09b0*/  STS.U16 [R39+0x100], R32 ;  /* 0x0001002027007388 */ /* 0x000fe80000000400 */
[----:B------:R-:W-:Y:S04]  /*09c0*/  STS.U16 [R39+0x504], R34 ;  /* 0x0005042227007388 */ /* 0x000fe80000000400 */
[----:B------:R-:W-:Y:S04]  /*09d0*/  STS.U16 [R39+0x302], R38 ;  /* 0x0003022627007388 */ /* 0x000fe80000000400 */
[----:B------:R-:W-:Y:S04]  /*09e0*/  STS.U16 [R39+0x706], R54 ;  /* 0x0007063627007388 */ /* 0x000fe80000000400 */
[----:B------:R-:W-:Y:S04]  /*09f0*/  STS.U16 [R39], RZ ;  /* 0x000000ff27007388 */ /* 0x000fe80000000400 */
[----:B------:R-:W-:Y:S04]  /*0a00*/  STS.U16 [R39+0x202], RZ ;  /* 0x000202ff27007388 */ /* 0x000fe80000000400 */
[----:B------:R-:W-:Y:S04]  /*0a10*/  STS.U16 [R39+0x404], RZ ;  /* 0x000404ff27007388 */ /* 0x000fe80000000400 */
[----:B------:R-:W-:Y:S04]  /*0a20*/  STS.U16 [R39+0x606], RZ ;  /* 0x000606ff27007388 */ /* 0x000fe80000000400 */
[----:B------:R-:W-:Y:S06]  /*0a30*/  BAR.SYNC 0x0 ;  /* 0x0000000000007b1d */ /* 0x000fec0000000000 */
[----:B------:R0:W3:Y:S01]  /*0a40*/  @!P2 LDG.E.EL.128 R28, [R64.64] ;  /* 0x0000000a401ca981 */ /* 0x0000e2000c2e1d00 */
[----:B------:R-:W-:Y:S01]  /*0a50*/  IMAD R54, R36, 0x100, R33 ;  /* 0x0000010024367824 */ /* 0x000fe200078e0221 */
[----:B------:R-:W-:Y:S01]  /*0a60*/  CS2R R34, SRZ ;  /* 0x0000000000227805 */ /* 0x000fe2000001ff00 */
[----:B------:R-:W-:Y:S01]  /*0a70*/  CS2R R32, SRZ ;  /* 0x0000000000207805 */ /* 0x000fe2000001ff00 */
[----:B------:R-:W5:Y:S01]  /*0a80*/  LDS.U16 R38, [R52] ;  /* 0x0000000034267984 */ /* 0x000f620000000400 */
[----:B------:R-:W-:-:S03]  /*0a90*/  IMAD.WIDE R54, R54, R55, c[0x0][0x170] ;  /* 0x00005c0036367625 */ /* 0x000fc600078e0237 */
[----:B------:R-:W-:Y:S04]  /*0aa0*/  LDS.U16 R67, [R52+0x2] ;  /* 0x0000020034437984 */ /* 0x000fe80000000400 */
[----:B------:R2:W4:Y:S01]  /*0ab0*/  @!P2 LDG.E.EL.128 R32, [R54.64] ;  /* 0x0000000a3620a981 */ /* 0x000522000c2e1d00 */
[----:B------:R-:W-:Y:S01]  /*0ac0*/  ISETP.GT.AND P5, PT, R15, 0x7f, PT ;  /* 0x0000007f0f00780c */ /* 0x000fe20003fa4270 */
[----:B------:R-:W-:Y:S01]  /*0ad0*/  UIADD3 UR4, UR6, 0x10000, URZ ;  /* 0x0001000006047890 */ /* 0x000fe2000fffe03f */
[----:B-1----:R-:W-:Y:S01]  /*0ae0*/  SHF.L.U32 R63, R63, 0x10, RZ ;  /* 0x000000103f3f7819 */ /* 0x002fe200000006ff */
[----:B------:R-:W1:Y:S01]  /*0af0*/  LDS.U16 R66, [R52+0x4] ;  /* 0x0000040034427984 */ /* 0x000e620000000400 */
[----:B------:R-:W-:-:S03]  /*0b00*/  ISETP.GE.AND P3, PT, R10, 0x80, PT ;  /* 0x000000800a00780c */ /* 0x000fc60003f66270 */
[----:B0-----:R-:W0:Y:S04]  /*0b10*/  LDS.U16 R65, [R52+0x6] ;  /* 0x0000060034417984 */ /* 0x001e280000000400 */
[----:B------:R-:W-:Y:S04]  /*0b20*/  LDS.U16 R64, [R52+0x406] ;  /* 0x0004060034407984 */ /* 0x000fe80000000400 */
[----:B------:R-:W-:Y:S01]  /*0b30*/  LDS.U16 R53, [R52+0x40a] ;  /* 0x00040a0034357984 */ /* 0x000fe20000000400 */
[----:B-----5:R-:W-:-:S05]  /*0b40*/  IMAD.U32 R38, R38, 0x10000, RZ ;  /* 0x0001000026267824 */ /* 0x020fca00078e00ff */
[----:B------:R-:W-:Y:S02]  /*0b50*/  LOP3.LUT R68, R38, 0x80000000, RZ, 0x3c, !PT ;  /* 0x8000000026447812 */ /* 0x000fe400078e3cff */
[----:B------:R-:W-:Y:S01]  /*0b60*/  LDS.U16 R38, [R52+0x408] ;  /* 0x0004080034267984 */ /* 0x000fe20000000400 */
[----:B-1----:R-:W-:Y:S02]  /*0b70*/  SHF.L.U32 R66, R66, 0x10, RZ ;  /* 0x0000001042427819 */ /* 0x002fe400000006ff */
[----:B---3--:R-:W-:Y:S02]  /*0b80*/  SEL R57, R28, RZ, !P2 ;  /* 0x000000ff1c397207 */ /* 0x008fe40005000000 */
[----:B------:R-:W-:Y:S01]  /*0b90*/  SEL R69, R30, RZ, !P2 ;  /* 0x000000ff1e457207 */ /* 0x000fe20005000000 */
[----:B------:R-:W1:Y:S01]  /*0ba0*/  LDS.U16 R28, [R52+0x404] ;  /* 0x00040400341c7984 */ /* 0x000e620000000400 */
[----:B------:R-:W-:Y:S01]  /*0bb0*/  SEL R31, R31, RZ, !P2 ;  /* 0x000000ff1f1f7207 */ /* 0x000fe20005000000 */
[----:B--2---:R-:W-:Y:S01]  /*0bc0*/  FFMA R54, R57, R68, RZ ;  /* 0x0000004439367223 */ /* 0x004fe200000000ff */
[----:B------:R-:W-:Y:S01]  /*0bd0*/  IADD3 R68, R12, UR4, RZ ;  /* 0x000000040c447c10 */ /* 0x000fe2000fffe0ff */
[----:B------:R-:W-:Y:S06]  /*0be0*/  BAR.SYNC 0x0 ;  /* 0x0000000000007b1d */ /* 0x000fec0000000000 */
[----:B------:R-:W-:Y:S01]  /*0bf0*/  FSEL R55, R54, RZ, P5 ;  /* 0x000000ff36377208 */ /* 0x000fe20002800000 */
[----:B------:R2:W-:Y:S04]  /*0c00*/  STS [R40], R57 ;  /* 0x0000003928007388 */ /* 0x0005e80000000800 */
[----:B------:R-:W-:Y:S01]  /*0c10*/  FFMA R54, R4, R63, R55 ;  /* 0x0000003f04367223 */ /* 0x000fe20000000037 */
[----:B------:R-:W-:Y:S01]  /*0c20*/  IMAD.U32 R4, R67, 0x10000, RZ ;  /* 0x0001000043047824 */ /* 0x000fe200078e00ff */
[----:B------:R-:W-:Y:S01]  /*0c30*/  SEL R67, R29, RZ, !P2 ;  /* 0x000000ff1d437207 */ /* 0x000fe20005000000 */
[----:B------:R-:W-:Y:S01]  /*0c40*/  IMAD.U32 R55, R59, 0x10000, RZ ;  /* 0x000100003b377824 */ /* 0x000fe200078e00ff */
[----:B----4-:R-:W-:Y:S01]  /*0c50*/  SEL R29, R33, RZ, !P2 ;  /* 0x000000ff211d7207 */ /* 0x010fe20005000000 */
[----:B------:R3:W-:Y:S01]  /*0c60*/  STS [R40+0x40], R69 ;  /* 0x0000404528007388 */ /* 0x0007e20000000800 */
[----:B------:R-:W-:Y:S01]  /*0c70*/  LOP3.LUT R4, R4, 0x80000000, RZ, 0x3c, !PT ;  /* 0x8000000004047812 */ /* 0x000fe200078e3cff */
[----:B--2---:R-:W-:Y:S01]  /*0c80*/  IMAD.MOV.U32 R57, RZ, RZ, 0x2 ;  /* 0x00000002ff397424 */ /* 0x004fe200078e00ff */
[----:B------:R-:W-:Y:S01]  /*0c90*/  SEL R63, R34, RZ, !P2 ;  /* 0x000000ff223f7207 */ /* 0x000fe20005000000 */
[----:B------:R-:W-:Y:S01]  /*0ca0*/  STS [R40+0x20], R67 ;  /* 0x0000204328007388 */ /* 0x000fe20000000800 */
[----:B------:R-:W-:Y:S01]  /*0cb0*/  SEL R59, R35, RZ, !P2 ;  /* 0x000000ff233b7207 */ /* 0x000fe20005000000 */
[----:B------:R-:W-:Y:S01]  /*0cc0*/  FFMA R4, R67, R4, RZ ;  /* 0x0000000443047223 */ /* 0x000fe200000000ff */
[----:B------:R-:W-:Y:S01]  /*0cd0*/  IMAD.U32 R35, R58, 0x10000, RZ ;  /* 0x000100003a237824 */ /* 0x000fe200078e00ff */
[----:B------:R-:W-:Y:S03]  /*0ce0*/  STS [R40+0x60], R31 ;  /* 0x0000601f28007388 */ /* 0x000fe60000000800 */
[----:B------:R-:W-:Y:S01]  /*0cf0*/  FSEL R4, R4, RZ, P5 ;  /* 0x000000ff04047208 */ /* 0x000fe20002800000 */
[----:B------:R-:W-:Y:S04]  /*0d00*/  STS [R40+0x28], R29 ;  /* 0x0000281d28007388 */ /* 0x000fe80000000800 */
[----:B------:R-:W-:Y:S01]  /*0d10*/  FFMA R55, R5, R55, R4 ;  /* 0x0000003705377223 */ /* 0x000fe20000000004 */
[----:B------:R-:W-:Y:S01]  /*0d20*/  LOP3.LUT R4, R66, 0x80000000, RZ, 0x3c, !PT ;  /* 0x8000000042047812 */ /* 0x000fe200078e3cff */
[----:B------:R-:W-:Y:S01]  /*0d30*/  STS [R40+0x48], R63 ;  /* 0x0000483f28007388 */ /* 0x000fe20000000800 */
[----:B------:R-:W-:-:S02]  /*0d40*/  SEL R5, R32, RZ, !P2 ;  /* 0x000000ff20057207 */ /* 0x000fc40005000000 */
[----:B------:R-:W-:Y:S01]  /*0d50*/  CS2R R32, SRZ ;  /* 0x0000000000207805 */ /* 0x000fe2000001ff00 */
[----:B------:R-:W-:Y:S01]  /*0d60*/  FFMA R4, R69, R4, RZ ;  /* 0x0000000445047223 */ /* 0x000fe200000000ff */
[----:B------:R-:W-:Y:S01]  /*0d70*/  ISETP.GE.AND P2, PT, R41, 0x80, PT ;  /* 0x000000802900780c */ /* 0x000fe20003f46270 */
[----:B---3--:R-:W-:Y:S01]  /*0d80*/  IMAD.WIDE R68, R68, R57, c[0x0][0x160] ;  /* 0x0000580044447625 */ /* 0x008fe200078e0239 */
[----:B------:R-:W-:Y:S01]  /*0d90*/  IADD3 R66, R11, UR4, RZ ;  /* 0x000000040b427c10 */ /* 0x000fe2000fffe0ff */
[----:B------:R-:W-:Y:S01]  /*0da0*/  STS [R40+0x8], R5 ;  /* 0x0000080528007388 */ /* 0x000fe20000000800 */
[----:B------:R-:W-:-:S03]  /*0db0*/  FSEL R4, R4, RZ, P5 ;  /* 0x000000ff04047208 */ /* 0x000fc60002800000 */
[----:B------:R-:W-:Y:S02]  /*0dc0*/  STS [R40+0x68], R59 ;  /* 0x0000683b28007388 */ /* 0x000fe40000000800 */
[----:B------:R-:W-:Y:S02]  /*0dd0*/  FFMA R58, R35, R6, R4 ;  /* 0x00000006233a7223 */ /* 0x000fe40000000004 */
[----:B------:R-:W-:Y:S06]  /*0de0*/  BAR.SYNC 0x0 ;  /* 0x0000000000007b1d */ /* 0x000fec0000000000 */
[----:B------:R2:W3:Y:S01]  /*0df0*/  @!P3 LDG.E.EL.64 R32, [R68.64] ;  /* 0x0000000a4420b981 */ /* 0x0004e2000c2e1b00 */
[----:B------:R-:W-:Y:S01]  /*0e00*/  CS2R R34, SRZ ;  /* 0x0000000000227805 */ /* 0x000fe2000001ff00 */
[----:B------:R-:W-:-:S05]  /*0e10*/  IMAD.WIDE R66, R66, R57, c[0x0][0x160] ;  /* 0x0000580042427625 */ /* 0x000fca00078e0239 */
[----:B------:R-:W4:Y:S01]  /*0e20*/  @!P2 LDG.E.EL.64 R34, [R66.64] ;  /* 0x0000000a4222a981 */ /* 0x000f22000c2e1b00 */
[----:B0-----:R-:W-:Y:S01]  /*0e30*/  SHF.L.U32 R4, R65, 0x10, RZ ;  /* 0x0000001041047819 */ /* 0x001fe200000006ff */
[----:B-1----:R-:W-:Y:S01]  /*0e40*/  IMAD.U32 R6, R28, 0x10000, RZ ;  /* 0x000100001c067824 */ /* 0x002fe200078e00ff */
[----:B------:R-:W-:Y:S01]  /*0e50*/  SHF.L.U32 R60, R60, 0x10, RZ ;  /* 0x000000103c3c7819 */ /* 0x000fe200000006ff */
[----:B------:R-:W-:Y:S01]  /*0e60*/  IMAD.U32 R28, R64, 0x10000, RZ ;  /* 0x00010000401c7824 */ /* 0x000fe200078e00ff */
[----:B------:R-:W-:Y:S02]  /*0e70*/  LOP3.LUT R4, R4, 0x80000000, RZ, 0x3c, !PT ;  /* 0x8000000004047812 */ /* 0x000fe400078e3cff */
[----:B------:R-:W-:Y:S02]  /*0e80*/  LOP3.LUT R6, R6, 0x80000000, RZ, 0x3c, !PT ;  /* 0x8000000006067812 */ /* 0x000fe400078e3cff */
[----:B------:R-:W-:Y:S01]  /*0e90*/  LOP3.LUT R28, R28, 0x80000000, RZ, 0x3c, !PT ;  /* 0x800000001c1c7812 */ /* 0x000fe200078e3cff */
[----:B------:R-:W-:Y:S01]  /*0ea0*/  FFMA R4, R4, R31, RZ ;  /* 0x0000001f04047223 */ /* 0x000fe200000000ff */
[----:B--2---:R-:W-:Y:S01]  /*0eb0*/  IADD3 R69, R15, 0x80, RZ ;  /* 0x000000800f457810 */ /* 0x004fe20007ffe0ff */
[----:B------:R-:W-:Y:S01]  /*0ec0*/  FFMA R6, R6, R5, RZ ;  /* 0x0000000506067223 */ /* 0x000fe200000000ff */
[----:B------:R-:W-:Y:S01]  /*0ed0*/  IMAD.U32 R5, R62, 0x10000, RZ ;  /* 0x000100003e057824 */ /* 0x000fe200078e00ff */
[----:B------:R-:W-:Y:S01]  /*0ee0*/  FFMA R28, R28, R29, RZ ;  /* 0x0000001d1c1c7223 */ /* 0x000fe200000000ff */
[----:B------:R-:W-:Y:S01]  /*0ef0*/  FSEL R29, R4, RZ, P5 ;  /* 0x000000ff041d7208 */ /* 0x000fe20002800000 */
[----:B------:R-:W-:Y:S01]  /*0f00*/  IMAD.U32 R4, R61, 0x10000, RZ ;  /* 0x000100003d047824 */ /* 0x000fe200078e00ff */
[----:B------:R-:W-:Y:S01]  /*0f10*/  FSEL R6, R6, RZ, P5 ;  /* 0x000000ff06067208 */ /* 0x000fe20002800000 */
[----:B------:R-:W-:Y:S01]  /*0f20*/  IMAD R65, R56, 0x100, R69 ;  /* 0x0000010038417824 */ /* 0x000fe200078e0245 */
[----:B------:R-:W-:Y:S01]  /*0f30*/  FSEL R31, R28, RZ, P5 ;  /* 0x000000ff1c1f7208 */ /* 0x000fe20002800000 */
[----:B------:R-:W-:Y:S01]  /*0f40*/  FFMA R61, R60, R7, R29 ;  /* 0x000000073c3d7223 */ /* 0x000fe2000000001d */
[----:B------:R-:W-:Y:S01]  /*0f50*/  ISETP.GE.AND P4, PT, R15, 0x80, PT ;  /* 0x000000800f00780c */ /* 0x000fe20003f86270 */
[----:B------:R-:W-:-:S02]  /*0f60*/  FFMA R16, R5, R16, R6 ;  /* 0x0000001005107223 */ /* 0x000fc40000000006 */
[----:B------:R-:W-:Y:S02]  /*0f70*/  FFMA R17, R4, R17, R31 ;  /* 0x0000001104117223 */ /* 0x000fe4000000001f */
[----:B------:R-:W-:Y:S04]  /*0f80*/  LDS.128 R28, [R13] ;  /* 0x000000000d1c7984 */ /* 0x000fe80000000c00 */
[----:B------:R-:W-:Y:S01]  /*0f90*/  LDS.128 R4, [R2] ;  /* 0x0000000002047984 */ /* 0x000fe20000000c00 */
[----:B------:R-:W-:-:S05]  /*0fa0*/  IMAD.U32 R38, R38, 0x10000, RZ ;  /* 0x0001000026267824 */ /* 0x000fca00078e00ff */
[----:B------:R-:W-:-:S05]  /*0fb0*/  LOP3.LUT R38, R38, 0x80000000, RZ, 0x3c, !PT ;  /* 0x8000000026267812 */ /* 0x000fca00078e3cff */
[----:B------:R-:W-:Y:S01]  /*0fc0*/  FFMA R38, R38, R63, RZ ;  /* 0x0000003f26267223 */ /* 0x000fe200000000ff */
[----:B------:R-:W-:Y:S01]  /*0fd0*/  SHF.L.U32 R37, R37, 0x10, RZ ;  /* 0x0000001025257819 */ /* 0x000fe200000006ff */
[----:B------:R-:W-:-:S03]  /*0fe0*/  IMAD R63, R36, 0x100, R69 ;  /* 0x00000100243f7824 */ /* 0x000fc600078e0245 */
[----:B------:R-:W-:-:S05]  /*0ff0*/  FSEL R38, R38, RZ, P5 ;  /* 0x000000ff26267208 */ /* 0x000fca0002800000 */
[----:B------:R-:W-:Y:S02]  /*1000*/  FFMA R56, R37, R18, R38 ;  /* 0x0000001225387223 */ /* 0x000fe40000000026 */
[----:B------:R-:W-:Y:S01]  /*1010*/  CS2R R36, SRZ ;  /* 0x0000000000247805 */ /* 0x000fe2000001ff00 */
[----:B------:R-:W-:Y:S06]  /*1020*/  BAR.SYNC 0x0 ;  /* 0x0000000000007b1d */ /* 0x000fec0000000000 */
[----:B---3--:R-:W-:Y:S02]  /*1030*/  SEL R32, R32, RZ, !P3 ;  /* 0x000000ff20207207 */ /* 0x008fe40005800000 */
[----:B------:R-:W-:-:S02]  /*1040*/  SEL R64, R33, RZ, !P3 ;  /* 0x000000ff21407207 */ /* 0x000fc40005800000 */
[----:B------:R-:W-:Y:S01]  /*1050*/  SHF.R.U32.HI R60, RZ, 0x10, R32 ;  /* 0x00000010ff3c7819 */ /* 0x000fe20000011620 */
[----:B------:R0:W-:Y:S01]  /*1060*/  STS.U16 [R39], R32 ;  /* 0x0000002027007388 */ /* 0x0001e20000000400 */
[----:B----4-:R-:W-:Y:S02]  /*1070*/  SEL R62, R35, RZ, !P2 ;  /* 0x000000ff233e7207 */ /* 0x010fe40005000000 */
[----:B------:R-:W-:Y:S01]  /*1080*/  SEL R34, R34, RZ, !P2 ;  /* 0x000000ff22227207 */ /* 0x000fe20005000000 */
[----:B------:R1:W-:Y:S03]  /*1090*/  STS.U16 [R39+0x404], R64 ;  /* 0x0004044027007388 */ /* 0x0003e60000000400 */
[----:B------:R-:W-:Y:S01]  /*10a0*/  SHF.R.U32.HI R68, RZ, 0x10, R34 ;  /* 0x00000010ff447819 */ /* 0x000fe20000011622 */
[----:B------:R2:W-:Y:S01]  /*10b0*/  STS.U16 [R39+0x202], R60 ;  /* 0x0002023c27007388 */ /* 0x0005e20000000400 */
[----:B0-----:R-:W-:-:S03]  /*10c0*/  CS2R R32, SRZ ;  /* 0x0000000000207805 */ /* 0x001fc6000001ff00 */
[----:B------:R0:W-:Y:S01]  /*10d0*/  STS.U16 [R39+0x504], R62 ;  /* 0x0005043e27007388 */ /* 0x0001e20000000400 */
[----:B-1----:R-:W-:-:S03]  /*10e0*/  SHF.R.U32.HI R64, RZ, 0x10, R64 ;  /* 0x00000010ff407819 */ /* 0x002fc60000011640 */
[----:B------:R1:W-:Y:S01]  /*10f0*/  STS.U16 [R39+0x100], R34 ;  /* 0x0001002227007388 */ /* 0x0003e20000000400 */
[----:B--2---:R-:W-:-:S03]  /*1100*/  MOV R60, 0x4 ;  /* 0x00000004003c7802 */ /* 0x004fc60000000f00 */
[----:B------:R2:W-:Y:S01]  /*1110*/  STS.U16 [R39+0x606], R64 ;  /* 0x0006064027007388 */ /* 0x0005e20000000400 */
[----:B0-----:R-:W-:-:S03]  /*1120*/  SHF.R.U32.HI R62, RZ, 0x10, R62 ;  /* 0x00000010ff3e7819 */ /* 0x001fc6000001163e */
[----:B------:R-:W-:Y:S01]  /*1130*/  STS.U16 [R39+0x302], R68 ;  /* 0x0003024427007388 */ /* 0x000fe20000000400 */
[----:B-1----:R-:W-:-:S03]  /*1140*/  CS2R R34, SRZ ;  /* 0x0000000000227805 */ /* 0x002fc6000001ff00 */
[----:B------:R-:W-:Y:S01]  /*1150*/  STS.U16 [R39+0x706], R62 ;  /* 0x0007063e27007388 */ /* 0x000fe20000000400 */
[----:B--2---:R-:W-:-:S03]  /*1160*/  IMAD.WIDE R64, R65, R60, c[0x0][0x170] ;  /* 0x00005c0041407625 */ /* 0x004fc600078e023c */
[----:B------:R-:W-:Y:S06]  /*1170*/  BAR.SYNC 0x0 ;  /* 0x0000000000007b1d */ /* 0x000fec0000000000 */
[----:B------:R0:W2:Y:S01]  /*1180*/  @!P4 LDG.E.EL.128 R32, [R64.64] ;  /* 0x0000000a4020c981 */ /* 0x0000a2000c2e1d00 */
[----:B------:R-:W-:Y:S01]  /*1190*/  CS2R R38, SRZ ;  /* 0x0000000000267805 */ /* 0x000fe2000001ff00 */
[----:B------:R-:W-:-:S05]  /*11a0*/  IMAD.WIDE R62, R63, R60, c[0x0][0x170] ;  /* 0x00005c003f3e7625 */ /* 0x000fca00078e023c */
[----:B------:R1:W3:Y:S01]  /*11b0*/  @!P4 LDG.E.EL.128 R36, [R62.64] ;  /* 0x0000000a3e24c981 */ /* 0x0002e2000c2e1d00 */
[----:B------:R-:W-:Y:S01]  /*11c0*/  IMAD.U32 R18, R53, 0x10000, RZ ;  /* 0x0001000035127824 */ /* 0x000fe200078e00ff */
[----:B------:R-:W-:Y:S02]  /*11d0*/  SHF.L.U32 R14, R14, 0x10, RZ ;  /* 0x000000100e0e7819 */ /* 0x000fe400000006ff */
[----:B0-----:R-:W0:Y:S01]  /*11e0*/  LDS.U16 R64, [R52] ;  /* 0x0000000034407984 */ /* 0x001e220000000400 */
[----:B------:R-:W-:Y:S02]  /*11f0*/  ISETP.GT.AND P6, PT, R15, 0xff, PT ;  /* 0x000000ff0f00780c */ /* 0x000fe40003fc4270 */
[----:B------:R-:W-:Y:S02]  /*1200*/  LOP3.LUT R18, R18, 0x80000000, RZ, 0x3c, !PT ;  /* 0x8000000012127812 */ /* 0x000fe400078e3cff */
[----:B------:R-:W-:Y:S01]  /*1210*/  SHF.L.U32 R15, R50, 0x10, RZ ;  /* 0x00000010320f7819 */ /* 0x000fe200000006ff */
[----:B-1----:R-:W-:Y:S01]  /*1220*/  IMAD.U32 R62, R51, 0x10000, RZ ;  /* 0x00010000333e7824 */ /* 0x002fe200078e00ff */
[----:B------:R-:W-:Y:S01]  /*1230*/  SHF.L.U32 R48, R48, 0x10, RZ ;  /* 0x0000001030307819 */ /* 0x000fe200000006ff */
[----:B------:R-:W-:Y:S01]  /*1240*/  FFMA R18, R18, R59, RZ ;  /* 0x0000003b12127223 */ /* 0x000fe200000000ff */
[----:B------:R-:W-:Y:S01]  /*1250*/  IMAD.U32 R51, R9, 0x10000, RZ ;  /* 0x0001000009337824 */ /* 0x000fe200078e00ff */
[----:B------:R-:W-:Y:S01]  /*1260*/  FSEL R15, R15, RZ, P6 ;  /* 0x000000ff0f0f7208 */ /* 0x000fe20003000000 */
[----:B------:R-:W-:Y:S01]  /*1270*/  IMAD.U32 R59, R46, 0x10000, RZ ;  /* 0x000100002e3b7824 */ /* 0x000fe200078e00ff */
[----:B------:R-:W-:Y:S01]  /*1280*/  FSEL R48, R48, RZ, P6 ;  /* 0x000000ff30307208 */ /* 0x000fe20003000000 */
[----:B------:R-:W-:Y:S01]  /*1290*/  IMAD.U32 R46, R8, 0x10000, RZ ;  /* 0x00010000082e7824 */ /* 0x000fe200078e00ff */
[----:B------:R-:W-:Y:S01]  /*12a0*/  FSEL R53, R18, RZ, P5 ;  /* 0x000000ff12357208 */ /* 0x000fe20002800000 */
[----:B------:R-:W-:Y:S01]  /*12b0*/  IMAD.U32 R8, R47, 0x10000, RZ ;  /* 0x000100002f087824 */ /* 0x000fe200078e00ff */
[----:B------:R-:W-:Y:S01]  /*12c0*/  ISETP.GT.AND P5, PT, R10, 0x7f, PT ;  /* 0x0000007f0a00780c */ /* 0x000fe20003fa4270 */
[----:B------:R-:W-:Y:S01]  /*12d0*/  IMAD.U32 R10, R49, 0x10000, RZ ;  /* 0x00010000310a7824 */ /* 0x000fe200078e00ff */
[----:B------:R-:W-:Y:S01]  /*12e0*/  FSEL R47, R62, RZ, P6 ;  /* 0x000000ff3e2f7208 */ /* 0x000fe20003000000 */
[----:B------:R-:W-:Y:S01]  /*12f0*/  FFMA R19, R14, R19, R53 ;  /* 0x000000130e137223 */ /* 0x000fe20000000035 */
[----:B------:R-:W-:Y:S01]  /*1300*/  FSEL R49, R59, RZ, P6 ;  /* 0x000000ff3b317208 */ /* 0x000fe20003000000 */
[----:B------:R-:W1:Y:S01]  /*1310*/  LDS.U16 R53, [R52+0x2] ;  /* 0x0000020034357984 */ /* 0x000e620000000400 */
[----:B------:R-:W-:-:S02]  /*1320*/  FSEL R46, R46, RZ, P6 ;  /* 0x000000ff2e2e7208 */ /* 0x000fc40003000000 */
[----:B------:R-:W-:Y:S01]  /*1330*/  FSEL R10, R10, RZ, P6 ;  /* 0x000000ff0a0a7208 */ /* 0x000fe20003000000 */
[----:B------:R-:W4:Y:S01]  /*1340*/  LDS.U16 R14, [R52+0x6] ;  /* 0x00000600340e7984 */ /* 0x000f220000000400 */
[----:B------:R-:W-:-:S03]  /*1350*/  FSEL R8, R8, RZ, P6 ;  /* 0x000000ff08087208 */ /* 0x000fc60003000000 */
[----:B------:R-:W5:Y:S01]  /*1360*/  LDS.U16 R18, [R52+0x4] ;  /* 0x0000040034127984 */ /* 0x000f620000000400 */
[----:B0-----:R-:W-:Y:S01]  /*1370*/  SHF.L.U32 R50, R64, 0x10, RZ ;  /* 0x0000001040327819 */ /* 0x001fe200000006ff */
[----:B-1----:R-:W-:Y:S01]  /*1380*/  IMAD.U32 R64, R53, 0x10000, RZ ;  /* 0x0001000035407824 */ /* 0x002fe200078e00ff */
[----:B----4-:R-:W-:Y:S01]  /*1390*/  SHF.L.U32 R14, R14, 0x10, RZ ;  /* 0x000000100e0e7819 */ /* 0x010fe200000006ff */
[----:B-----5:R-:W-:Y:S01]  /*13a0*/  IMAD.U32 R18, R18, 0x10000, RZ ;  /* 0x0001000012127824 */ /* 0x020fe200078e00ff */
[----:B------:R-:W-:Y:S01]  /*13b0*/  UIADD3 UR6, UR6, 0x30000, URZ ;  /* 0x0003000006067890 */ /* 0x000fe2000fffe03f */
[----:B--2---:R-:W-:Y:S02]  /*13c0*/  SEL R9, R32, RZ, !P4 ;  /* 0x000000ff20097207 */ /* 0x004fe40006000000 */
[----:B------:R-:W-:Y:S02]  /*13d0*/  FSEL R32, R51, RZ, P6 ;  /* 0x000000ff33207208 */ /* 0x000fe40003000000 */
[----:B------:R-:W-:Y:S01]  /*13e0*/  ISETP.GT.AND P6, PT, R41, 0x7f, PT ;  /* 0x0000007f2900780c */ /* 0x000fe20003fc4270 */
[----:B------:R-:W-:Y:S01]  /*13f0*/  FMUL R50, R9, R50 ;  /* 0x0000003209327220 */ /* 0x000fe20000400000 */
[----:B------:R-:W-:-:S02]  /*1400*/  SEL R41, R34, RZ, !P4 ;  /* 0x000000ff22297207 */ /* 0x000fc40006000000 */
[----:B------:R-:W0:Y:S01]  /*1410*/  LDS.U16 R34, [R52+0x408] ;  /* 0x0004080034227984 */ /* 0x000e220000000400 */
[----:B------:R-:W-:Y:S02]  /*1420*/  SEL R33, R33, RZ, !P4 ;  /* 0x000000ff21217207 */ /* 0x000fe40006000000 */
[----:B------:R-:W-:Y:S01]  /*1430*/  FSEL R51, R50, RZ, !P4 ;  /* 0x000000ff32337208 */ /* 0x000fe20006000000 */
[----:B------:R-:W-:Y:S01]  /*1440*/  FMUL R18, R18, R41 ;  /* 0x0000002912127220 */ /* 0x000fe20000400000 */
[----:B------:R-:W1:Y:S01]  /*1450*/  LDS.U16 R50, [R52+0x406] ;  /* 0x0004060034327984 */ /* 0x000e620000000400 */
[----:B------:R-:W-:Y:S01]  /*1460*/  SEL R35, R35, RZ, !P4 ;  /* 0x000000ff23237207 */ /* 0x000fe20006000000 */
[----:B------:R-:W-:Y:S01]  /*1470*/  FMUL R53, R33, R64 ;  /* 0x0000004021357220 */ /* 0x000fe20000400000 */
[----:B------:R-:W-:Y:S01]  /*1480*/  FADD R62, R54, R51 ;  /* 0x00000033363e7221 */ /* 0x000fe20000000000 */
[----:B---3--:R-:W-:Y:S01]  /*1490*/  SEL R59, R36, RZ, !P4 ;  /* 0x000000ff243b7207 */ /* 0x008fe20006000000 */
[----:B------:R-:W2:Y:S01]  /*14a0*/  LDS.U16 R54, [R52+0x404] ;  /* 0x0004040034367984 */ /* 0x000ea20000000400 */
[----:B------:R-:W-:Y:S01]  /*14b0*/  FMUL R14, R14, R35 ;  /* 0x000000230e0e7220 */ /* 0x000fe20000400000 */
[----:B------:R-:W-:Y:S01]  /*14c0*/  FSEL R64, R53, RZ, !P4 ;  /* 0x000000ff35407208 */ /* 0x000fe20006000000 */
[----:B------:R-:W-:Y:S01]  /*14d0*/  FADD R47, R47, R62 ;  /* 0x0000003e2f2f7221 */ /* 0x000fe20000000000 */
[----:B------:R-:W3:Y:S01]  /*14e0*/  LDS.U16 R51, [R52+0x40a] ;  /* 0x00040a0034337984 */ /* 0x000ee20000000400 */
[----:B------:R-:W-:-:S02]  /*14f0*/  SEL R37, R37, RZ, !P4 ;  /* 0x000000ff25257207 */ /* 0x000fc40006000000 */
[----:B------:R-:W-:Y:S01]  /*1500*/  FSEL R14, R14, RZ, !P4 ;  /* 0x000000ff0e0e7208 */ /* 0x000fe20006000000 */
[----:B------:R-:W-:Y:S01]  /*1510*/  FADD R64, R55, R64 ;  /* 0x0000004037407221 */ /* 0x000fe20000000000 */
[----:B------:R-:W-:Y:S01]  /*1520*/  SEL R39, R39, RZ, !P4 ;  /* 0x000000ff27277207 */ /* 0x000fe20006000000 */
[----:B------:R-:W-:Y:S06]  /*1530*/  BAR.SYNC 0x0 ;  /* 0x0000000000007b1d */ /* 0x000fec0000000000 */
[----:B------:R-:W-:Y:S01]  /*1540*/  FADD R55, R61, R14 ;  /* 0x0000000e3d377221 */ /* 0x000fe20000000000 */
[----:B------:R-:W-:Y:S01]  /*1550*/  SEL R61, R38, RZ, !P4 ;  /* 0x000000ff263d7207 */ /* 0x000fe20006000000 */
[----:B------:R-:W-:Y:S01]  /*1560*/  STS [R40], R9 ;  /* 0x0000000928007388 */ /* 0x000fe20000000800 */
[----:B------:R-:W-:Y:S01]  /*1570*/  FSEL R53, R18, RZ, !P4 ;  /* 0x000000ff12357208 */ /* 0x000fe20006000000 */
[----:B------:R-:W-:Y:S01]  /*1580*/  FADD R49, R49, R64 ;  /* 0x0000004031317221 */ /* 0x000fe20000000000 */
[----:B------:R-:W-:Y:S01]  /*1590*/  FADD R55, R46, R55 ;  /* 0x000000372e377221 */ /* 0x000fe20000000000 */
[----:B------:R4:W-:Y:S02]  /*15a0*/  STS [R40+0x20], R33 ;  /* 0x0000202128007388 */ /* 0x0009e40000000800 */
[----:B------:R-:W-:-:S02]  /*15b0*/  FADD R53, R58, R53 ;  /* 0x000000353a357221 */ /* 0x000fc40000000000 */
[----:B------:R5:W-:Y:S02]  /*15c0*/  STS [R40+0x40], R41 ;  /* 0x0000402928007388 */ /* 0x000be40000000800 */
[----:B------:R-:W-:Y:S01]  /*15d0*/  FADD R53, R48, R53 ;  /* 0x0000003530357221 */ /* 0x000fe20000000000 */
[----:B0-----:R-:W-:Y:S01]  /*15e0*/  SHF.L.U32 R34, R34, 0x10, RZ ;  /* 0x0000001022227819 */ /* 0x001fe200000006ff */
[----:B------:R0:W-:Y:S01]  /*15f0*/  STS [R40+0x8], R59 ;  /* 0x0000083b28007388 */ /* 0x0001e20000000800 */
[----:B-1----:R-:W-:-:S03]  /*1600*/  IMAD.U32 R50, R50, 0x10000, RZ ;  /* 0x0001000032327824 */ /* 0x002fc600078e00ff */
[----:B------:R-:W-:Y:S01]  /*1610*/  FMUL R34, R34, R61 ;  /* 0x0000003d22227220 */ /* 0x000fe20000400000 */
[----:B------:R-:W-:Y:S01]  /*1620*/  STS [R40+0x60], R35 ;  /* 0x0000602328007388 */ /* 0x000fe20000000800 */
[----:B------:R-:W-:Y:S01]  /*1630*/  FMUL R50, R50, R37 ;  /* 0x0000002532327220 */ /* 0x000fe20000400000 */
[----:B--2---:R-:W-:Y:S02]  /*1640*/  IMAD.U32 R54, R54, 0x10000, RZ ;  /* 0x0001000036367824 */ /* 0x004fe400078e00ff */
[----:B----4-:R-:W-:Y:S01]  /*1650*/  FSEL R33, R34, RZ, !P4 ;  /* 0x000000ff22217208 */ /* 0x010fe20006000000 */
[----:B------:R-:W-:Y:S01]  /*1660*/  STS [R40+0x28], R37 ;  /* 0x0000282528007388 */ /* 0x000fe20000000800 */
[----:B---3--:R-:W-:Y:S01]  /*1670*/  IMAD.U32 R51, R51, 0x10000, RZ ;  /* 0x0001000033337824 */ /* 0x008fe200078e00ff */
[----:B------:R-:W-:Y:S01]  /*1680*/  FMUL R54, R54, R59 ;  /* 0x0000003b36367220 */ /* 0x000fe20000400000 */
[----:B------:R-:W-:Y:S01]  /*1690*/  FSEL R50, R50, RZ, !P4 ;  /* 0x000000ff32327208 */ /* 0x000fe20006000000 */
[----:B------:R-:W-:Y:S01]  /*16a0*/  FADD R33, R56, R33 ;  /* 0x0000002138217221 */ /* 0x000fe20000000000 */
[----:B------:R-:W-:Y:S01]  /*16b0*/  FMUL R51, R51, R39 ;  /* 0x0000002733337220 */ /* 0x000fe20000400000 */
[----:B------:R-:W-:Y:S01]  /*16c0*/  STS [R40+0x48], R61 ;  /* 0x0000483d28007388 */ /* 0x000fe20000000800 */
[----:B------:R-:W-:Y:S01]  /*16d0*/  FSEL R9, R54, RZ, !P4 ;  /* 0x000000ff36097208 */ /* 0x000fe20006000000 */
[----:B------:R-:W-:-:S02]  /*16e0*/  FADD R50, R17, R50 ;  /* 0x0000003211327221 */ /* 0x000fc40000000000 */
[----:B------:R-:W-:Y:S01]  /*16f0*/  FSEL R14, R51, RZ, !P4 ;  /* 0x000000ff330e7208 */ /* 0x000fe20006000000 */
[----:B------:R-:W-:Y:S01]  /*1700*/  FADD R51, R10, R33 ;  /* 0x000000210a337221 */ /* 0x000fe20000000000 */
[----:B------:R-:W-:Y:S01]  /*1710*/  PLOP3.LUT P4, PT, PT, PT, UP0, 0x80, 0x0 ;  /* 0x000000000000781c */ /* 0x000fe20003f8f008 */
[----:B------:R-:W-:Y:S01]  /*1720*/  FADD R9, R16, R9 ;  /* 0x0000000910097221 */ /* 0x000fe20000000000 */
[----:B-----5:R-:W-:Y:S01]  /*1730*/  FADD R41, R15, R50 ;  /* 0x000000320f297221 */ /* 0x020fe20000000000 */
[----:B------:R-:W-:Y:S01]  /*1740*/  FADD R19, R19, R14 ;  /* 0x0000000e13137221 */ /* 0x000fe20000000000 */
[----:B------:R-:W-:Y:S01]  /*1750*/  STS [R40+0x68], R39 ;  /* 0x0000682728007388 */ /* 0x000fe20000000800 */
[----:B------:R-:W-:Y:S01]  /*1760*/  FADD R9, R32, R9 ;  /* 0x0000000920097221 */ /* 0x000fe20000000000 */
[----:B------:R-:W-:Y:S01]  /*1770*/  CS2R R14, SRZ ;  /* 0x00000000000e7805 */ /* 0x000fe2000001ff00 */
[----:B0-----:R-:W-:Y:S01]  /*1780*/  FADD R59, R8, R19 ;  /* 0x00000013083b7221 */ /* 0x001fe20000000000 */
[----:B------:R-:W-:Y:S06]  /*1790*/  BAR.SYNC 0x0 ;  /* 0x0000000000007b1d */ /* 0x000fec0000000000 */
[----:B------:R-:W0:Y:S04]  /*17a0*/  LDS.128 R16, [R13] ;  /* 0x000000000d107984 */ /* 0x000e280000000c00 */
[----:B------:R-:W1:Y:S04]  /*17b0*/  LDS.128 R32, [R2] ;  /* 0x0000000002207984 */ /* 0x000e680000000c00 */
[----:B------:R-:W-:Y:S06]  /*17c0*/  BAR.SYNC 0x0 ;  /* 0x0000000000007b1d */ /* 0x000fec0000000000 */
[----:B------:R-:W-:Y:S04]  /*17d0*/  STS [R40], R47 ;  /* 0x0000002f28007388 */ /* 0x000fe80000000800 */
[----:B------:R-:W-:Y:S04]  /*17e0*/  STS [R40+0x20], R49 ;  /* 0x0000203128007388 */ /* 0x000fe80000000800 */
[----:B------:R-:W-:Y:S04]  /*17f0*/  STS [R40+0x40], R53 ;  /* 0x0000403528007388 */ /* 0x000fe80000000800 */
[----:B------:R-:W-:Y:S04]  /*1800*/  STS [R40+0x60], R55 ;  /* 0x0000603728007388 */ /* 0x000fe80000000800 */
[----:B------:R-:W-:Y:S04]  /*1810*/  STS [R40+0x8], R9 ;  /* 0x0000080928007388 */ /* 0x000fe80000000800 */
[----:B------:R-:W-:Y:S04]  /*1820*/  STS [R40+0x28], R41 ;  /* 0x0000282928007388 */ /* 0x000fe80000000800 */
[----:B------:R-:W-:Y:S04]  /*1830*/  STS [R40+0x48], R51 ;  /* 0x0000483328007388 */ /* 0x000fe80000000800 */
[----:B------:R-:W-:Y:S04]  /*1840*/  STS [R40+0x68], R59 ;  /* 0x0000683b28007388 */ /* 0x000fe80000000800 */
[----:B------:R-:W-:Y:S06]  /*1850*/  BAR.SYNC 0x0 ;  /* 0x0000000000007b1d */ /* 0x000fec0000000000 */
[----:B------:R-:W2:Y:S01]  /*1860*/  @!P4 LDG.E.EL.64 R14, [R66.64] ;  /* 0x0000000a420ec981 */ /* 0x000ea2000c2e1b00 */
[----:B------:R-:W-:Y:S01]  /*1870*/  IADD3 R38, R12, UR6, RZ ;  /* 0x000000060c267c10 */ /* 0x000fe2000fffe0ff */
[----:B------:R-:W-:-:S04]  /*1880*/  CS2R R36, SRZ ;  /* 0x0000000000247805 */ /* 0x000fc8000001ff00 */
[----:B------:R-:W-:-:S05]  /*1890*/  IMAD.WIDE R38, R38, R57, c[0x0][0x160] ;  /* 0x0000580026267625 */ /* 0x000fca00078e0239 */
[----:B------:R3:W4:Y:S01]  /*18a0*/  @!P3 LDG.E.EL.64 R36, [R38.64] ;  /* 0x0000000a2624b981 */ /* 0x000722000c2e1b00 */
[----:B------:R-:W-:Y:S01]  /*18b0*/  IADD3 R40, R11, UR6, RZ ;  /* 0x000000060b287c10 */ /* 0x000fe2000fffe0ff */
[----:B------:R-:W-:-:S04]  /*18c0*/  CS2R R8, SRZ ;  /* 0x0000000000087805 */ /* 0x000fc8000001ff00 */
[----:B------:R-:W-:-:S05]  /*18d0*/  IMAD.WIDE R40, R40, R57, c[0x0][0x160] ;  /* 0x0000580028287625 */ /* 0x000fca00078e0239 */
[----:B------:R5:W4:Y:S01]  /*18e0*/  @!P2 LDG.E.EL.64 R8, [R40.64] ;  /* 0x0000000a2808a981 */ /* 0x000b22000c2e1b00 */
[----:B------:R-:W-:Y:S01]  /*18f0*/  PLOP3.LUT P4, PT, PT, PT, UP0, 0x80, 0x0 ;  /* 0x000000000000781c */ /* 0x000fe20003f8f008 */
[----:B------:R-:W-:Y:S01]  /*1900*/  FFMA R28, RZ, -R28, RZ ;  /* 0x8000001cff1c7223 */ /* 0x000fe200000000ff */
[----:B------:R-:W-:Y:S01]  /*1910*/  IMAD.U32 R12, RZ, RZ, UR5 ;  /* 0x00000005ff0c7e24 */ /* 0x000fe2000f8e00ff */
[----:B------:R-:W-:Y:S01]  /*1920*/  MOV R49, UR5 ;  /* 0x0000000500317c02 */ /* 0x000fe20008000f00 */
[----:B------:R-:W-:Y:S01]  /*1930*/  IMAD.U32 R10, R42, 0x10000, RZ ;  /* 0x000100002a0a7824 */ /* 0x000fe200078e00ff */
[----:B------:R-:W-:Y:S01]  /*1940*/  FFMA R29, RZ, -R29, RZ ;  /* 0x8000001dff1d7223 */ /* 0x000fe200000000ff */
[----:B------:R-:W-:Y:S01]  /*1950*/  IMAD R11, R12, 0x20000, R3 ;  /* 0x000200000c0b7824 */ /* 0x000fe200078e0203 */
[----:B------:R-:W-:Y:S01]  /*1960*/  FSEL R47, R28, RZ, P5 ;  /* 0x000000ff1c2f7208 */ /* 0x000fe20002800000 */
[----:B------:R-:W-:Y:S01]  /*1970*/  FFMA R30, RZ, -R30, RZ ;  /* 0x8000001eff1e7223 */ /* 0x000fe200000000ff */
[----:B------:R-:W-:Y:S01]  /*1980*/  LEA R3, R49, R0, 0x11 ;  /* 0x0000000031037211 */ /* 0x000fe200078e88ff */
[----:B------:R-:W-:Y:S01]  /*1990*/  IMAD.U32 R12, R43, 0x10000, RZ ;  /* 0x000100002b0c7824 */ /* 0x000fe200078e00ff */
[----:B------:R-:W-:Y:S01]  /*19a0*/  PRMT R42, R42, 0x7632, R42 ;  /* 0x000076322a2a7816 */ /* 0x000fe2000000002a */
[----:B------:R-:W-:Y:S01]  /*19b0*/  FFMA R20, R20, R10, R47 ;  /* 0x0000000a14147223 */ /* 0x000fe2000000002f */
[----:B------:R-:W-:Y:S01]  /*19c0*/  FSEL R10, R29, RZ, P5 ;  /* 0x000000ff1d0a7208 */ /* 0x000fe20002800000 */
[----:B------:R-:W-:Y:S01]  /*19d0*/  FFMA R31, RZ, -R31, RZ ;  /* 0x8000001fff1f7223 */ /* 0x000fe200000000ff */
[----:B-----5:R-:W-:Y:S01]  /*19e0*/  FSEL R41, R30, RZ, P5 ;  /* 0x000000ff1e297208 */ /* 0x020fe20002800000 */
[----:B------:R-:W-:Y:S01]  /*19f0*/  IMAD.U32 R42, R42, 0x10000, RZ ;  /* 0x000100002a2a7824 */ /* 0x000fe200078e00ff */
[----:B------:R-:W-:-:S03]  /*1a00*/  PRMT R43, R43, 0x7632, R43 ;  /* 0x000076322b2b7816 */ /* 0x000fc6000000002b */
[----:B------:R-:W-:Y:S01]  /*1a10*/  FFMA R22, R22, R12, R41 ;  /* 0x0000000c16167223 */ /* 0x000fe20000000029 */
[----:B------:R-:W-:Y:S01]  /*1a20*/  FFMA R21, R21, R42, R10 ;  /* 0x0000002a15157223 */ /* 0x000fe2000000000a */
[----:B------:R-:W-:Y:S01]  /*1a30*/  FSEL R10, R31, RZ, P5 ;  /* 0x000000ff1f0a7208 */ /* 0x000fe20002800000 */
[----:B------:R-:W-:-:S04]  /*1a40*/  IMAD.U32 R43, R43, 0x10000, RZ ;  /* 0x000100002b2b7824 */ /* 0x000fc800078e00ff */
[----:B------:R-:W-:Y:S01]  /*1a50*/  FFMA R23, R23, R43, R10 ;  /* 0x0000002b17177223 */ /* 0x000fe2000000000a */
[----:B--2---:R-:W-:Y:S02]  /*1a60*/  SEL R14, R14, RZ, !P4 ;  /* 0x000000ff0e0e7207 */ /* 0x004fe40006000000 */
[----:B------:R-:W-:Y:S02]  /*1a70*/  PLOP3.LUT P4, PT, PT, PT, UP0, 0x80, 0x0 ;  /* 0x000000000000781c */ /* 0x000fe40003f8f008 */
[C---:B------:R-:W-:Y:S02]  /*1a80*/  PRMT R0, R14.reuse, 0x7632, R0 ;  /* 0x000076320e007816 */ /* 0x040fe40000000000 */
[----:B------:R-:W-:Y:S02]  /*1a90*/  SEL R15, R15, RZ, !P4 ;  /* 0x000000ff0f0f7207 */ /* 0x000fe40006000000 */
[----:B------:R-:W-:Y:S01]  /*1aa0*/  SHF.L.U32 R29, R14, 0x10, RZ ;  /* 0x000000100e1d7819 */ /* 0x000fe200000006ff */
[----:B------:R-:W-:-:S02]  /*1ab0*/  IMAD.U32 R0, R0, 0x10000, RZ ;  /* 0x0001000000007824 */ /* 0x000fc400078e00ff */
[C---:B---3--:R-:W-:Y:S01]  /*1ac0*/  IMAD.U32 R39, R15.reuse, 0x10000, RZ ;  /* 0x000100000f277824 */ /* 0x048fe200078e00ff */
[----:B------:R-:W-:Y:S01]  /*1ad0*/  PRMT R15, R15, 0x7632, R15 ;  /* 0x000076320f0f7816 */ /* 0x000fe2000000000f */
[----:B------:R-:W-:Y:S01]  /*1ae0*/  FFMA R5, -R5, R0, RZ ;  /* 0x0000000005057223 */ /* 0x000fe200000001ff */
[----:B------:R-:W-:Y:S01]  /*1af0*/  PRMT R0, R44, 0x7632, R0 ;  /* 0x000076322c007816 */ /* 0x000fe20000000000 */
[----:B------:R-:W-:Y:S01]  /*1b00*/  FFMA R4, -R4, R29, RZ ;  /* 0x0000001d04047223 */ /* 0x000fe200000001ff */
[----:B------:R-:W-:Y:S01]  /*1b10*/  FFMA R6, -R6, R39, RZ ;  /* 0x0000002706067223 */ /* 0x000fe200000001ff */
[----:B------:R-:W-:Y:S01]  /*1b20*/  SHF.L.U32 R44, R44, 0x10, RZ ;  /* 0x000000102c2c7819 */ /* 0x000fe200000006ff */
[----:B------:R-:W-:Y:S01]  /*1b30*/  IMAD.U32 R14, R45, 0x10000, RZ ;  /* 0x000100002d0e7824 */ /* 0x000fe200078e00ff */
[----:B------:R-:W-:Y:S01]  /*1b40*/  SHF.L.U32 R12, R0, 0x10, RZ ;  /* 0x00000010000c7819 */ /* 0x000fe200000006ff */
[----:B------:R-:W-:Y:S01]  /*1b50*/  IMAD.U32 R0, R15, 0x10000, RZ ;  /* 0x000100000f007824 */ /* 0x000fe200078e00ff */
[----:B------:R-:W-:-:S02]  /*1b60*/  FSEL R15, R4, RZ, P6 ;  /* 0x000000ff040f7208 */ /* 0x000fc40003000000 */
[----:B------:R-:W-:Y:S01]  /*1b70*/  FSEL R29, R6, RZ, P6 ;  /* 0x000000ff061d7208 */ /* 0x000fe20003000000 */
[----:B------:R-:W-:Y:S01]  /*1b80*/  FFMA R0, -R7, R0, RZ ;  /* 0x0000000007007223 */ /* 0x000fe200000001ff */
[----:B------:R-:W-:Y:S01]  /*1b90*/  FSEL R4, R5, RZ, P6 ;  /* 0x000000ff05047208 */ /* 0x000fe20003000000 */
[----:B------:R-:W-:Y:S01]  /*1ba0*/  FFMA R24, R24, R44, R15 ;  /* 0x0000002c18187223 */ /* 0x000fe2000000000f */
[----:B----4-:R-:W-:Y:S01]  /*1bb0*/  SEL R36, R36, RZ, !P3 ;  /* 0x000000ff24247207 */ /* 0x010fe20005800000 */
[----:B------:R-:W-:Y:S01]  /*1bc0*/  FFMA R26, R26, R14, R29 ;  /* 0x0000000e1a1a7223 */ /* 0x000fe2000000001d */
[----:B------:R-:W-:Y:S01]  /*1bd0*/  SEL R37, R37, RZ, !P3 ;  /* 0x000000ff25257207 */ /* 0x000fe20005800000 */
[--C-:B------:R-:W-:Y:S01]  /*1be0*/  FFMA R25, R25, R12, R4.reuse ;  /* 0x0000000c19197223 */ /* 0x100fe20000000004 */
[C---:B------:R-:W-:Y:S01]  /*1bf0*/  PRMT R4, R36.reuse, 0x7632, R4 ;  /* 0x0000763224047816 */ /* 0x040fe20000000004 */
[----:B------:R-:W2:Y:S01]  /*1c00*/  LDS.128 R12, [R13] ;  /* 0x000000000d0c7984 */ /* 0x000ea20000000c00 */
[----:B------:R-:W-:Y:S01]  /*1c10*/  SHF.L.U32 R7, R36, 0x10, RZ ;  /* 0x0000001024077819 */ /* 0x000fe200000006ff */
[C---:B------:R-:W-:Y:S01]  /*1c20*/  IMAD.U32 R29, R37.reuse, 0x10000, RZ ;  /* 0x00010000251d7824 */ /* 0x040fe200078e00ff */
[----:B------:R-:W-:Y:S01]  /*1c30*/  PRMT R5, R37, 0x7632, R5 ;  /* 0x0000763225057816 */ /* 0x000fe20000000005 */
[----:B------:R-:W-:Y:S01]  /*1c40*/  IMAD.U32 R4, R4, 0x10000, RZ ;  /* 0x0001000004047824 */ /* 0x000fe200078e00ff */
[----:B------:R-:W-:Y:S01]  /*1c50*/  PRMT R45, R45, 0x7632, R45 ;  /* 0x000076322d2d7816 */ /* 0x000fe2000000002d */
[----:B0-----:R-:W-:Y:S01]  /*1c60*/  FMUL R7, R16, R7 ;  /* 0x0000000710077220 */ /* 0x001fe20000400000 */
[----:B------:R-:W-:Y:S01]  /*1c70*/  SHF.L.U32 R6, R5, 0x10, RZ ;  /* 0x0000001005067819 */ /* 0x000fe200000006ff */
[----:B------:R-:W-:Y:S01]  /*1c80*/  FMUL R18, R18, R29 ;  /* 0x0000001d12127220 */ /* 0x000fe20000400000 */
[----:B------:R-:W-:Y:S01]  /*1c90*/  FMUL R17, R17, R4 ;  /* 0x0000000411117220 */ /* 0x000fe20000400000 */
[----:B------:R-:W-:Y:S01]  /*1ca0*/  FSEL R0, R0, RZ, P6 ;  /* 0x000000ff00007208 */ /* 0x000fe20003000000 */
[----:B------:R-:W-:Y:S01]  /*1cb0*/  IMAD.U32 R45, R45, 0x10000, RZ ;  /* 0x000100002d2d7824 */ /* 0x000fe200078e00ff */
[----:B------:R-:W-:Y:S01]  /*1cc0*/  FSEL R29, R7, RZ, !P3 ;  /* 0x000000ff071d7208 */ /* 0x000fe20005800000 */
[----:B------:R-:W-:Y:S01]  /*1cd0*/  FMUL R19, R19, R6 ;  /* 0x0000000613137220 */ /* 0x000fe20000400000 */
[----:B------:R-:W-:Y:S01]  /*1ce0*/  SEL R8, R8, RZ, !P2 ;  /* 0x000000ff08087207 */ /* 0x000fe20005000000 */
[----:B------:R0:W3:Y:S01]  /*1cf0*/  LDS.128 R4, [R2] ;  /* 0x0000000002047984 */ /* 0x0000e20000000c00 */
[----:B------:R-:W-:Y:S01]  /*1d00*/  FFMA R27, R27, R45, R0 ;  /* 0x0000002d1b1b7223 */ /* 0x000fe20000000000 */
[----:B------:R-:W-:Y:S01]  /*1d10*/  FSEL R0, R17, RZ, !P3 ;  /* 0x000000ff11007208 */ /* 0x000fe20005800000 */
[----:B------:R-:W-:Y:S01]  /*1d20*/  FADD R20, R20, R29 ;  /* 0x0000001d14147221 */ /* 0x000fe20000000000 */
[----:B------:R-:W-:Y:S01]  /*1d30*/  SEL R9, R9, RZ, !P2 ;  /* 0x000000ff09097207 */ /* 0x000fe20005000000 */
[----:B------:R-:W-:Y:S01]  /*1d40*/  IMAD.U32 R17, R8, 0x10000, RZ ;  /* 0x0001000008117824 */ /* 0x000fe200078e00ff */
[----:B------:R-:W-:Y:S01]  /*1d50*/  FSEL R31, R18, RZ, !P3 ;  /* 0x000000ff121f7208 */ /* 0x000fe20005800000 */
[--C-:B------:R-:W-:Y:S01]  /*1d60*/  FADD R21, R21, R0.reuse ;  /* 0x0000000015157221 */ /* 0x100fe20000000000 */
[----:B------:R-:W-:Y:S01]  /*1d70*/  PRMT R0, R8, 0x7632, R0 ;  /* 0x0000763208007816 */ /* 0x000fe20000000000 */
[----:B-1----:R-:W-:Y:S01]  /*1d80*/  FMUL R17, R32, R17 ;  /* 0x0000001120117220 */ /* 0x002fe20000400000 */
[C---:B------:R-:W-:Y:S01]  /*1d90*/  PRMT R10, R9.reuse, 0x7632, R10 ;  /* 0x00007632090a7816 */ /* 0x040fe2000000000a */
[----:B------:R-:W-:Y:S01]  /*1da0*/  IMAD.U32 R9, R9, 0x10000, RZ ;  /* 0x0001000009097824 */ /* 0x000fe200078e00ff */
[----:B------:R-:W-:Y:S01]  /*1db0*/  SHF.L.U32 R0, R0, 0x10, RZ ;  /* 0x0000001000007819 */ /* 0x000fe200000006ff */
[----:B------:R-:W-:Y:S01]  /*1dc0*/  FADD R22, R22, R31 ;  /* 0x0000001f16167221 */ /* 0x000fe20000000000 */
[----:B------:R-:W-:Y:S01]  /*1dd0*/  FSEL R16, R19, RZ, !P3 ;  /* 0x000000ff13107208 */ /* 0x000fe20005800000 */
[----:B------:R-:W-:Y:S01]  /*1de0*/  IMAD.U32 R10, R10, 0x10000, RZ ;  /* 0x000100000a0a7824 */ /* 0x000fe200078e00ff */
[----:B------:R-:W-:Y:S01]  /*1df0*/  FMUL R9, R34, R9 ;  /* 0x0000000922097220 */ /* 0x000fe20000400000 */
[----:B------:R-:W-:Y:S01]  /*1e00*/  FMUL R0, R33, R0 ;  /* 0x0000000021007220 */ /* 0x000fe20000400000 */
[----:B------:R-:W-:Y:S01]  /*1e10*/  FADD R19, RZ, R20 ;  /* 0x00000014ff137221 */ /* 0x000fe20000000000 */
[----:B------:R-:W-:Y:S01]  /*1e20*/  FMUL R10, R35, R10 ;  /* 0x0000000a230a7220 */ /* 0x000fe20000400000 */
[----:B------:R-:W-:Y:S01]  /*1e30*/  FADD R16, R23, R16 ;  /* 0x0000001017107221 */ /* 0x000fe20000000000 */
[----:B------:R-:W-:Y:S01]  /*1e40*/  FSEL R17, R17, RZ, !P2 ;  /* 0x000000ff11117208 */ /* 0x000fe20005000000 */
[----:B------:R-:W-:Y:S01]  /*1e50*/  FADD R23, RZ, R22 ;  /* 0x00000016ff177221 */ /* 0x000fe20000000000 */
[----:B------:R-:W-:Y:S01]  /*1e60*/  FSEL R0, R0, RZ, !P2 ;  /* 0x000000ff00007208 */ /* 0x000fe20005000000 */
[----:B0-----:R-:W-:Y:S01]  /*1e70*/  FADD R2, RZ, R21 ;  /* 0x00000015ff027221 */ /* 0x001fe20000000000 */
[----:B--2---:R-:W-:Y:S01]  /*1e80*/  FADD R12, R12, R19 ;  /* 0x000000130c0c7221 */ /* 0x004fe20000000000 */
[----:B------:R-:W-:Y:S01]  /*1e90*/  FSEL R19, R9, RZ, !P2 ;  /* 0x000000ff09137208 */ /* 0x000fe20005000000 */
[----:B------:R-:W-:Y:S01]  /*1ea0*/  FADD R16, RZ, R16 ;  /* 0x00000010ff107221 */ /* 0x000fe20000000000 */
[----:B------:R-:W-:Y:S01]  /*1eb0*/  FSEL R10, R10, RZ, !P2 ;  /* 0x000000ff0a0a7208 */ /* 0x000fe20005000000 */
[----:B------:R-:W-:Y:S01]  /*1ec0*/  FADD R14, R14, R23 ;  /* 0x000000170e0e7221 */ /* 0x000fe20000000000 */
[----:B------:R-:W-:Y:S01]  /*1ed0*/  FADD R13, R13, R2 ;  /* 0x000000020d0d7221 */ /* 0x000fe20000000000 */
[----:B------:R-:W-:Y:S01]  /*1ee0*/  FADD R15, R15, R16 ;  /* 0x000000100f0f7221 */ /* 0x000fe20000000000 */
[-C--:B------:R-:W-:Y:S01]  /*1ef0*/  IMAD.WIDE R8, R11, R60.reuse, c[0x0][0x178] ;  /* 0x00005e000b087625 */ /* 0x080fe200078e023c */
[----:B------:R-:W-:Y:S01]  /*1f00*/  FADD R17, R24, R17 ;  /* 0x0000001118117221 */ /* 0x000fe20000000000 */
[----:B------:R-:W-:Y:S01]  /*1f10*/  FADD R19, R26, R19 ;  /* 0x000000131a137221 */ /* 0x000fe20000000000 */
[----:B------:R-:W-:Y:S01]  /*1f20*/  FADD R0, R25, R0 ;  /* 0x0000000019007221 */ /* 0x000fe20000000000 */
[----:B------:R-:W-:Y:S01]  /*1f30*/  FADD R10, R27, R10 ;  /* 0x0000000a1b0a7221 */ /* 0x000fe20000000000 */
[----:B------:R-:W-:Y:S01]  /*1f40*/  FADD R17, RZ, R17 ;  /* 0x00000011ff117221 */ /* 0x000fe20000000000 */
[----:B------:R-:W-:Y:S01]  /*1f50*/  FADD R19, RZ, R19 ;  /* 0x00000013ff137221 */ /* 0x000fe20000000000 */
[----:B------:R-:W-:Y:S01]  /*1f60*/  FADD R0, RZ, R0 ;  /* 0x00000000ff007221 */ /* 0x000fe20000000000 */
[----:B------:R-:W-:Y:S01]  /*1f70*/  FADD R10, RZ, R10 ;  /* 0x0000000aff0a7221 */ /* 0x000fe20000000000 */
[----:B------:R0:W-:Y:S01]  /*1f80*/  @!P1 STG.E.128 [R8.64], R12 ;  /* 0x0000000c08009986 */ /* 0x0001e2000c101d0a */
[----:B---3--:R-:W-:Y:S01]  /*1f90*/  FADD R4, R4, R17 ;  /* 0x0000001104047221 */ /* 0x008fe20000000000 */
[----:B------:R-:W-:Y:S01]  /*1fa0*/  FADD R6, R6, R19 ;  /* 0x0000001306067221 */ /* 0x000fe20000000000 */
[----:B------:R-:W-:Y:S01]  /*1fb0*/  FADD R5, R5, R0 ;  /* 0x0000000005057221 */ /* 0x000fe20000000000 */
[----:B------:R-:W-:Y:S01]  /*1fc0*/  FADD R7, R7, R10 ;  /* 0x0000000a07077221 */ /* 0x000fe20000000000 */
[----:B------:R-:W-:Y:S01]  /*1fd0*/  IMAD.WIDE R60, R3, R60, c[0x0][0x178] ;  /* 0x00005e00033c7625 */ /* 0x000fe200078e023c */
[----:B------:R-:W-:Y:S06]  /*1fe0*/  @P0 EXIT ;  /* 0x000000000000094d */ /* 0x000fec0003800000 */
[----:B------:R-:W-:Y:S01]  /*1ff0*/  STG.E.128 [R60.64], R4 ;  /* 0x000000043c007986 */ /* 0x000fe2000c101d0a */
[----:B------:R-:W-:Y:S05]  /*2000*/  EXIT ;  /* 0x000000000000794d */ /* 0x000fea0003800000 */
.L_x_0:
[----:B------:R-:W-:-:S00]  /*2010*/  BRA `(.L_x_0) ;  /* 0xfffffff000007947 */ /* 0x000fc0000383ffff */
[----:B------:R-:W-:-:S00]  /*2020*/  NOP ;  /* 0x0000000000007918 */ /* 0x000fc00000000000 */
        /* <DEDUP_REMOVED lines=13> */
.L_x_1:


//--------------------- .nv.shared.triton__0d1d2d3d4de5de --------------------------
	.section	.nv.shared.triton__0d1d2d3d4de5de,"aw",@nobits
	.align	16
